//
// Generated by NVIDIA NVVM Compiler
//
// Compiler Build ID: CL-36424714
// Cuda compilation tools, release 13.0, V13.0.88
// Based on NVVM 20.0.0
//

.version 9.0
.target sm_100
.address_size 64

	// .globl	_Z14testPrintArrayyiii
.extern .func  (.param .b32 func_retval0) vprintf
(
	.param .b64 vprintf_param_0,
	.param .b64 vprintf_param_1
)
;
.global .align 1 .b8 $str[4] = {37, 100, 32};
.global .align 1 .b8 $str$1[2] = {10};

.visible .entry _Z14testPrintArrayyiii(
	.param .u64 _Z14testPrintArrayyiii_param_0,
	.param .u32 _Z14testPrintArrayyiii_param_1,
	.param .u32 _Z14testPrintArrayyiii_param_2,
	.param .u32 _Z14testPrintArrayyiii_param_3
)
{
	.local .align 8 .b8 	__local_depot0[8];
	.reg .b64 	%SP;
	.reg .b64 	%SPL;
	.reg .pred 	%p<23>;
	.reg .b32 	%r<136>;
	.reg .b32 	%f<77>;
	.reg .b64 	%rd<34>;

	mov.u64 	%SPL, __local_depot0;
	cvta.local.u64 	%SP, %SPL;
	ld.param.u64 	%rd2, [_Z14testPrintArrayyiii_param_0];
	ld.param.u32 	%r29, [_Z14testPrintArrayyiii_param_1];
	ld.param.u32 	%r30, [_Z14testPrintArrayyiii_param_2];
	ld.param.u32 	%r31, [_Z14testPrintArrayyiii_param_3];
	add.u64 	%rd3, %SP, 0;
	add.u64 	%rd1, %SPL, 0;
	setp.lt.s32 	%p1, %r31, 1;
	@%p1 bra 	$L__BB0_33;
	setp.lt.s32 	%p2, %r30, 1;
	@%p2 bra 	$L__BB0_27;
	setp.gt.s32 	%p7, %r29, 0;
	@%p7 bra 	$L__BB0_12;
	and.b32  	%r1, %r30, 3;
	and.b32  	%r2, %r30, 2147483644;
	mov.b32 	%r132, 0;
	mov.u64 	%rd16, $str$1;
$L__BB0_4:
	setp.lt.u32 	%p8, %r30, 4;
	@%p8 bra 	$L__BB0_7;
	mov.b32 	%r133, 0;
$L__BB0_6:
	cvta.global.u64 	%rd9, %rd16;
	{ // callseq 5, 0
	.param .b64 param0;
	st.param.b64 	[param0], %rd9;
	.param .b64 param1;
	st.param.b64 	[param1], 0;
	.param .b32 retval0;
	call.uni (retval0), 
	vprintf, 
	(
	param0, 
	param1
	);
	ld.param.b32 	%r46, [retval0];
	} // callseq 5
	{ // callseq 6, 0
	.param .b64 param0;
	st.param.b64 	[param0], %rd9;
	.param .b64 param1;
	st.param.b64 	[param1], 0;
	.param .b32 retval0;
	call.uni (retval0), 
	vprintf, 
	(
	param0, 
	param1
	);
	ld.param.b32 	%r48, [retval0];
	} // callseq 6
	{ // callseq 7, 0
	.param .b64 param0;
	st.param.b64 	[param0], %rd9;
	.param .b64 param1;
	st.param.b64 	[param1], 0;
	.param .b32 retval0;
	call.uni (retval0), 
	vprintf, 
	(
	param0, 
	param1
	);
	ld.param.b32 	%r50, [retval0];
	} // callseq 7
	{ // callseq 8, 0
	.param .b64 param0;
	st.param.b64 	[param0], %rd9;
	.param .b64 param1;
	st.param.b64 	[param1], 0;
	.param .b32 retval0;
	call.uni (retval0), 
	vprintf, 
	(
	param0, 
	param1
	);
	ld.param.b32 	%r52, [retval0];
	} // callseq 8
	add.s32 	%r133, %r133, 4;
	setp.ne.s32 	%p9, %r133, %r2;
	@%p9 bra 	$L__BB0_6;
$L__BB0_7:
	setp.eq.s32 	%p10, %r1, 0;
	@%p10 bra 	$L__BB0_11;
	setp.eq.s32 	%p11, %r1, 1;
	cvta.global.u64 	%rd11, %rd16;
	{ // callseq 9, 0
	.param .b64 param0;
	st.param.b64 	[param0], %rd11;
	.param .b64 param1;
	st.param.b64 	[param1], 0;
	.param .b32 retval0;
	call.uni (retval0), 
	vprintf, 
	(
	param0, 
	param1
	);
	ld.param.b32 	%r54, [retval0];
	} // callseq 9
	@%p11 bra 	$L__BB0_11;
	setp.eq.s32 	%p12, %r1, 2;
	cvta.global.u64 	%rd13, %rd16;
	{ // callseq 10, 0
	.param .b64 param0;
	st.param.b64 	[param0], %rd13;
	.param .b64 param1;
	st.param.b64 	[param1], 0;
	.param .b32 retval0;
	call.uni (retval0), 
	vprintf, 
	(
	param0, 
	param1
	);
	ld.param.b32 	%r56, [retval0];
	} // callseq 10
	@%p12 bra 	$L__BB0_11;
	cvta.global.u64 	%rd15, %rd16;
	{ // callseq 11, 0
	.param .b64 param0;
	st.param.b64 	[param0], %rd15;
	.param .b64 param1;
	st.param.b64 	[param1], 0;
	.param .b32 retval0;
	call.uni (retval0), 
	vprintf, 
	(
	param0, 
	param1
	);
	ld.param.b32 	%r58, [retval0];
	} // callseq 11
$L__BB0_11:
	cvta.global.u64 	%rd17, %rd16;
	{ // callseq 12, 0
	.param .b64 param0;
	st.param.b64 	[param0], %rd17;
	.param .b64 param1;
	st.param.b64 	[param1], 0;
	.param .b32 retval0;
	call.uni (retval0), 
	vprintf, 
	(
	param0, 
	param1
	);
	ld.param.b32 	%r60, [retval0];
	} // callseq 12
	add.s32 	%r132, %r132, 1;
	setp.eq.s32 	%p13, %r132, %r31;
	@%p13 bra 	$L__BB0_33;
	bra.uni 	$L__BB0_4;
$L__BB0_12:
	and.b32  	%r3, %r29, 7;
	add.s32 	%r4, %r3, -1;
	and.b32  	%r5, %r29, 3;
	and.b32  	%r6, %r29, 2147483640;
	and.b32  	%r7, %r29, 1;
	mov.b32 	%r126, 0;
	mov.u64 	%rd30, $str$1;
	mov.u64 	%rd27, $str;
$L__BB0_13:
	mov.b32 	%r127, 0;
$L__BB0_14:
	setp.lt.u32 	%p14, %r29, 8;
	cvt.rn.f32.u32 	%f1, %r127;
	mov.b32 	%r130, 0;
	@%p14 bra 	$L__BB0_17;
	mov.b32 	%r128, 0;
$L__BB0_16:
	.pragma "nounroll";
	cvt.rn.f32.u32 	%f2, %r128;
	tex.a2d.v4.f32.f32 	{%f3, %f4, %f5, %f6}, [%rd2, {%r126, %f2, %f1, %f1}];
	cvt.rzi.s32.f32 	%r66, %f3;
	st.local.u32 	[%rd1], %r66;
	cvta.global.u64 	%rd19, %rd27;
	{ // callseq 13, 0
	.param .b64 param0;
	st.param.b64 	[param0], %rd19;
	.param .b64 param1;
	st.param.b64 	[param1], %rd3;
	.param .b32 retval0;
	call.uni (retval0), 
	vprintf, 
	(
	param0, 
	param1
	);
	ld.param.b32 	%r67, [retval0];
	} // callseq 13
	add.s32 	%r69, %r128, 1;
	cvt.rn.f32.u32 	%f7, %r69;
	tex.a2d.v4.f32.f32 	{%f8, %f9, %f10, %f11}, [%rd2, {%r126, %f7, %f1, %f1}];
	cvt.rzi.s32.f32 	%r70, %f8;
	st.local.u32 	[%rd1], %r70;
	{ // callseq 14, 0
	.param .b64 param0;
	st.param.b64 	[param0], %rd19;
	.param .b64 param1;
	st.param.b64 	[param1], %rd3;
	.param .b32 retval0;
	call.uni (retval0), 
	vprintf, 
	(
	param0, 
	param1
	);
	ld.param.b32 	%r71, [retval0];
	} // callseq 14
	add.s32 	%r73, %r128, 2;
	cvt.rn.f32.u32 	%f12, %r73;
	tex.a2d.v4.f32.f32 	{%f13, %f14, %f15, %f16}, [%rd2, {%r126, %f12, %f1, %f1}];
	cvt.rzi.s32.f32 	%r74, %f13;
	st.local.u32 	[%rd1], %r74;
	{ // callseq 15, 0
	.param .b64 param0;
	st.param.b64 	[param0], %rd19;
	.param .b64 param1;
	st.param.b64 	[param1], %rd3;
	.param .b32 retval0;
	call.uni (retval0), 
	vprintf, 
	(
	param0, 
	param1
	);
	ld.param.b32 	%r75, [retval0];
	} // callseq 15
	add.s32 	%r77, %r128, 3;
	cvt.rn.f32.u32 	%f17, %r77;
	tex.a2d.v4.f32.f32 	{%f18, %f19, %f20, %f21}, [%rd2, {%r126, %f17, %f1, %f1}];
	cvt.rzi.s32.f32 	%r78, %f18;
	st.local.u32 	[%rd1], %r78;
	{ // callseq 16, 0
	.param .b64 param0;
	st.param.b64 	[param0], %rd19;
	.param .b64 param1;
	st.param.b64 	[param1], %rd3;
	.param .b32 retval0;
	call.uni (retval0), 
	vprintf, 
	(
	param0, 
	param1
	);
	ld.param.b32 	%r79, [retval0];
	} // callseq 16
	add.s32 	%r81, %r128, 4;
	cvt.rn.f32.u32 	%f22, %r81;
	tex.a2d.v4.f32.f32 	{%f23, %f24, %f25, %f26}, [%rd2, {%r126, %f22, %f1, %f1}];
	cvt.rzi.s32.f32 	%r82, %f23;
	st.local.u32 	[%rd1], %r82;
	{ // callseq 17, 0
	.param .b64 param0;
	st.param.b64 	[param0], %rd19;
	.param .b64 param1;
	st.param.b64 	[param1], %rd3;
	.param .b32 retval0;
	call.uni (retval0), 
	vprintf, 
	(
	param0, 
	param1
	);
	ld.param.b32 	%r83, [retval0];
	} // callseq 17
	add.s32 	%r85, %r128, 5;
	cvt.rn.f32.u32 	%f27, %r85;
	tex.a2d.v4.f32.f32 	{%f28, %f29, %f30, %f31}, [%rd2, {%r126, %f27, %f1, %f1}];
	cvt.rzi.s32.f32 	%r86, %f28;
	st.local.u32 	[%rd1], %r86;
	{ // callseq 18, 0
	.param .b64 param0;
	st.param.b64 	[param0], %rd19;
	.param .b64 param1;
	st.param.b64 	[param1], %rd3;
	.param .b32 retval0;
	call.uni (retval0), 
	vprintf, 
	(
	param0, 
	param1
	);
	ld.param.b32 	%r87, [retval0];
	} // callseq 18
	add.s32 	%r89, %r128, 6;
	cvt.rn.f32.u32 	%f32, %r89;
	tex.a2d.v4.f32.f32 	{%f33, %f34, %f35, %f36}, [%rd2, {%r126, %f32, %f1, %f1}];
	cvt.rzi.s32.f32 	%r90, %f33;
	st.local.u32 	[%rd1], %r90;
	{ // callseq 19, 0
	.param .b64 param0;
	st.param.b64 	[param0], %rd19;
	.param .b64 param1;
	st.param.b64 	[param1], %rd3;
	.param .b32 retval0;
	call.uni (retval0), 
	vprintf, 
	(
	param0, 
	param1
	);
	ld.param.b32 	%r91, [retval0];
	} // callseq 19
	add.s32 	%r93, %r128, 7;
	cvt.rn.f32.u32 	%f37, %r93;
	tex.a2d.v4.f32.f32 	{%f38, %f39, %f40, %f41}, [%rd2, {%r126, %f37, %f1, %f1}];
	cvt.rzi.s32.f32 	%r94, %f38;
	st.local.u32 	[%rd1], %r94;
	{ // callseq 20, 0
	.param .b64 param0;
	st.param.b64 	[param0], %rd19;
	.param .b64 param1;
	st.param.b64 	[param1], %rd3;
	.param .b32 retval0;
	call.uni (retval0), 
	vprintf, 
	(
	param0, 
	param1
	);
	ld.param.b32 	%r95, [retval0];
	} // callseq 20
	add.s32 	%r128, %r128, 8;
	setp.ne.s32 	%p15, %r128, %r6;
	mov.u32 	%r130, %r6;
	@%p15 bra 	$L__BB0_16;
$L__BB0_17:
	setp.eq.s32 	%p16, %r3, 0;
	@%p16 bra 	$L__BB0_25;
	setp.lt.u32 	%p17, %r4, 3;
	@%p17 bra 	$L__BB0_20;
	cvt.rn.f32.u32 	%f42, %r130;
	tex.a2d.v4.f32.f32 	{%f43, %f44, %f45, %f46}, [%rd2, {%r126, %f42, %f1, %f1}];
	cvt.rzi.s32.f32 	%r97, %f43;
	st.local.u32 	[%rd1], %r97;
	cvta.global.u64 	%rd22, %rd27;
	{ // callseq 21, 0
	.param .b64 param0;
	st.param.b64 	[param0], %rd22;
	.param .b64 param1;
	st.param.b64 	[param1], %rd3;
	.param .b32 retval0;
	call.uni (retval0), 
	vprintf, 
	(
	param0, 
	param1
	);
	ld.param.b32 	%r98, [retval0];
	} // callseq 21
	add.s32 	%r100, %r130, 1;
	cvt.rn.f32.u32 	%f47, %r100;
	tex.a2d.v4.f32.f32 	{%f48, %f49, %f50, %f51}, [%rd2, {%r126, %f47, %f1, %f1}];
	cvt.rzi.s32.f32 	%r101, %f48;
	st.local.u32 	[%rd1], %r101;
	{ // callseq 22, 0
	.param .b64 param0;
	st.param.b64 	[param0], %rd22;
	.param .b64 param1;
	st.param.b64 	[param1], %rd3;
	.param .b32 retval0;
	call.uni (retval0), 
	vprintf, 
	(
	param0, 
	param1
	);
	ld.param.b32 	%r102, [retval0];
	} // callseq 22
	add.s32 	%r104, %r130, 2;
	cvt.rn.f32.u32 	%f52, %r104;
	tex.a2d.v4.f32.f32 	{%f53, %f54, %f55, %f56}, [%rd2, {%r126, %f52, %f1, %f1}];
	cvt.rzi.s32.f32 	%r105, %f53;
	st.local.u32 	[%rd1], %r105;
	{ // callseq 23, 0
	.param .b64 param0;
	st.param.b64 	[param0], %rd22;
	.param .b64 param1;
	st.param.b64 	[param1], %rd3;
	.param .b32 retval0;
	call.uni (retval0), 
	vprintf, 
	(
	param0, 
	param1
	);
	ld.param.b32 	%r106, [retval0];
	} // callseq 23
	add.s32 	%r108, %r130, 3;
	cvt.rn.f32.u32 	%f57, %r108;
	tex.a2d.v4.f32.f32 	{%f58, %f59, %f60, %f61}, [%rd2, {%r126, %f57, %f1, %f1}];
	cvt.rzi.s32.f32 	%r109, %f58;
	st.local.u32 	[%rd1], %r109;
	{ // callseq 24, 0
	.param .b64 param0;
	st.param.b64 	[param0], %rd22;
	.param .b64 param1;
	st.param.b64 	[param1], %rd3;
	.param .b32 retval0;
	call.uni (retval0), 
	vprintf, 
	(
	param0, 
	param1
	);
	ld.param.b32 	%r110, [retval0];
	} // callseq 24
	add.s32 	%r130, %r130, 4;
$L__BB0_20:
	setp.eq.s32 	%p18, %r5, 0;
	@%p18 bra 	$L__BB0_25;
	setp.eq.s32 	%p19, %r5, 1;
	@%p19 bra 	$L__BB0_23;
	cvt.rn.f32.u32 	%f62, %r130;
	tex.a2d.v4.f32.f32 	{%f63, %f64, %f65, %f66}, [%rd2, {%r126, %f62, %f1, %f1}];
	cvt.rzi.s32.f32 	%r112, %f63;
	st.local.u32 	[%rd1], %r112;
	cvta.global.u64 	%rd25, %rd27;
	{ // callseq 25, 0
	.param .b64 param0;
	st.param.b64 	[param0], %rd25;
	.param .b64 param1;
	st.param.b64 	[param1], %rd3;
	.param .b32 retval0;
	call.uni (retval0), 
	vprintf, 
	(
	param0, 
	param1
	);
	ld.param.b32 	%r113, [retval0];
	} // callseq 25
	add.s32 	%r115, %r130, 1;
	cvt.rn.f32.u32 	%f67, %r115;
	tex.a2d.v4.f32.f32 	{%f68, %f69, %f70, %f71}, [%rd2, {%r126, %f67, %f1, %f1}];
	cvt.rzi.s32.f32 	%r116, %f68;
	st.local.u32 	[%rd1], %r116;
	{ // callseq 26, 0
	.param .b64 param0;
	st.param.b64 	[param0], %rd25;
	.param .b64 param1;
	st.param.b64 	[param1], %rd3;
	.param .b32 retval0;
	call.uni (retval0), 
	vprintf, 
	(
	param0, 
	param1
	);
	ld.param.b32 	%r117, [retval0];
	} // callseq 26
	add.s32 	%r130, %r130, 2;
$L__BB0_23:
	setp.eq.s32 	%p20, %r7, 0;
	@%p20 bra 	$L__BB0_25;
	cvt.rn.f32.u32 	%f72, %r130;
	tex.a2d.v4.f32.f32 	{%f73, %f74, %f75, %f76}, [%rd2, {%r126, %f72, %f1, %f1}];
	cvt.rzi.s32.f32 	%r119, %f73;
	st.local.u32 	[%rd1], %r119;
	cvta.global.u64 	%rd28, %rd27;
	{ // callseq 27, 0
	.param .b64 param0;
	st.param.b64 	[param0], %rd28;
	.param .b64 param1;
	st.param.b64 	[param1], %rd3;
	.param .b32 retval0;
	call.uni (retval0), 
	vprintf, 
	(
	param0, 
	param1
	);
	ld.param.b32 	%r120, [retval0];
	} // callseq 27
$L__BB0_25:
	cvta.global.u64 	%rd31, %rd30;
	{ // callseq 28, 0
	.param .b64 param0;
	st.param.b64 	[param0], %rd31;
	.param .b64 param1;
	st.param.b64 	[param1], 0;
	.param .b32 retval0;
	call.uni (retval0), 
	vprintf, 
	(
	param0, 
	param1
	);
	ld.param.b32 	%r122, [retval0];
	} // callseq 28
	add.s32 	%r127, %r127, 1;
	setp.ne.s32 	%p21, %r127, %r30;
	@%p21 bra 	$L__BB0_14;
	cvta.global.u64 	%rd33, %rd30;
	{ // callseq 29, 0
	.param .b64 param0;
	st.param.b64 	[param0], %rd33;
	.param .b64 param1;
	st.param.b64 	[param1], 0;
	.param .b32 retval0;
	call.uni (retval0), 
	vprintf, 
	(
	param0, 
	param1
	);
	ld.param.b32 	%r124, [retval0];
	} // callseq 29
	add.s32 	%r126, %r126, 1;
	setp.eq.s32 	%p22, %r126, %r31;
	@%p22 bra 	$L__BB0_33;
	bra.uni 	$L__BB0_13;
$L__BB0_27:
	and.b32  	%r23, %r31, 3;
	setp.lt.u32 	%p3, %r31, 4;
	@%p3 bra 	$L__BB0_30;
	and.b32  	%r24, %r31, 2147483644;
	mov.b32 	%r134, 0;
	mov.u64 	%rd4, $str$1;
$L__BB0_29:
	cvta.global.u64 	%rd5, %rd4;
	{ // callseq 0, 0
	.param .b64 param0;
	st.param.b64 	[param0], %rd5;
	.param .b64 param1;
	st.param.b64 	[param1], 0;
	.param .b32 retval0;
	call.uni (retval0), 
	vprintf, 
	(
	param0, 
	param1
	);
	ld.param.b32 	%r33, [retval0];
	} // callseq 0
	{ // callseq 1, 0
	.param .b64 param0;
	st.param.b64 	[param0], %rd5;
	.param .b64 param1;
	st.param.b64 	[param1], 0;
	.param .b32 retval0;
	call.uni (retval0), 
	vprintf, 
	(
	param0, 
	param1
	);
	ld.param.b32 	%r35, [retval0];
	} // callseq 1
	{ // callseq 2, 0
	.param .b64 param0;
	st.param.b64 	[param0], %rd5;
	.param .b64 param1;
	st.param.b64 	[param1], 0;
	.param .b32 retval0;
	call.uni (retval0), 
	vprintf, 
	(
	param0, 
	param1
	);
	ld.param.b32 	%r37, [retval0];
	} // callseq 2
	{ // callseq 3, 0
	.param .b64 param0;
	st.param.b64 	[param0], %rd5;
	.param .b64 param1;
	st.param.b64 	[param1], 0;
	.param .b32 retval0;
	call.uni (retval0), 
	vprintf, 
	(
	param0, 
	param1
	);
	ld.param.b32 	%r39, [retval0];
	} // callseq 3
	add.s32 	%r134, %r134, 4;
	setp.ne.s32 	%p4, %r134, %r24;
	@%p4 bra 	$L__BB0_29;
$L__BB0_30:
	setp.eq.s32 	%p5, %r23, 0;
	@%p5 bra 	$L__BB0_33;
	mov.b32 	%r135, 0;
	mov.u64 	%rd6, $str$1;
$L__BB0_32:
	.pragma "nounroll";
	cvta.global.u64 	%rd7, %rd6;
	{ // callseq 4, 0
	.param .b64 param0;
	st.param.b64 	[param0], %rd7;
	.param .b64 param1;
	st.param.b64 	[param1], 0;
	.param .b32 retval0;
	call.uni (retval0), 
	vprintf, 
	(
	param0, 
	param1
	);
	ld.param.b32 	%r42, [retval0];
	} // callseq 4
	add.s32 	%r135, %r135, 1;
	setp.ne.s32 	%p6, %r135, %r23;
	@%p6 bra 	$L__BB0_32;
$L__BB0_33:
	ret;

}
	// .globl	_Z14writeToSurfaceyiii
.visible .entry _Z14writeToSurfaceyiii(
	.param .u64 _Z14writeToSurfaceyiii_param_0,
	.param .u32 _Z14writeToSurfaceyiii_param_1,
	.param .u32 _Z14writeToSurfaceyiii_param_2,
	.param .u32 _Z14writeToSurfaceyiii_param_3
)
{
	.reg .pred 	%p<7>;
	.reg .b32 	%r<31>;
	.reg .b32 	%f<2>;
	.reg .b64 	%rd<2>;

	ld.param.u64 	%rd1, [_Z14writeToSurfaceyiii_param_0];
	ld.param.u32 	%r21, [_Z14writeToSurfaceyiii_param_1];
	ld.param.u32 	%r22, [_Z14writeToSurfaceyiii_param_2];
	ld.param.u32 	%r23, [_Z14writeToSurfaceyiii_param_3];
	mov.u32 	%r26, %tid.z;
	setp.ge.s32 	%p1, %r26, %r23;
	@%p1 bra 	$L__BB1_9;
	mov.u32 	%r2, %tid.y;
	mov.u32 	%r3, %tid.x;
	mov.u32 	%r4, %ntid.x;
	mov.u32 	%r5, %ntid.y;
	mov.u32 	%r6, %ntid.z;
	shl.b32 	%r7, %r3, 2;
	shl.b32 	%r8, %r4, 2;
$L__BB1_2:
	setp.ge.s32 	%p2, %r2, %r22;
	@%p2 bra 	$L__BB1_8;
	mad.lo.s32 	%r10, %r26, 100, %r3;
	mov.u32 	%r27, %r2;
$L__BB1_4:
	setp.ge.s32 	%p3, %r3, %r21;
	@%p3 bra 	$L__BB1_7;
	mul.lo.s32 	%r24, %r27, 10;
	sub.s32 	%r28, %r10, %r24;
	mov.u32 	%r29, %r7;
	mov.u32 	%r30, %r3;
$L__BB1_6:
	cvt.rn.f32.s32 	%f1, %r28;
	mov.b32 	%r25, %f1;
	sust.b.a2d.b32.zero 	[%rd1, {%r26, %r29, %r27, %r27}], {%r25};
	add.s32 	%r30, %r30, %r4;
	add.s32 	%r29, %r29, %r8;
	add.s32 	%r28, %r28, %r4;
	setp.lt.s32 	%p4, %r30, %r21;
	@%p4 bra 	$L__BB1_6;
$L__BB1_7:
	add.s32 	%r27, %r27, %r5;
	setp.lt.s32 	%p5, %r27, %r22;
	@%p5 bra 	$L__BB1_4;
$L__BB1_8:
	add.s32 	%r26, %r26, %r6;
	setp.lt.s32 	%p6, %r26, %r23;
	@%p6 bra 	$L__BB1_2;
$L__BB1_9:
	ret;

}


// ===== COMPILED SASS (sm_100) =====

	.target	sm_100

	.elftype	@"ET_EXEC"


//--------------------- .note.nv.tkinfo           --------------------------
	.section	.note.nv.tkinfo,"",@"SHT_NOTE"
	.sectionflags	@"SHF_NOTE_NV_TKINFO"
	.tkinfo
        /*0018*/ 	.word	0x00000002
        /*0030*/ 	.string	""
        /*0030*/ 	.string	"ptxas"
        /*0030*/ 	.string	"Cuda compilation tools, release 13.0, V13.0.88"
        /*0030*/ 	.string	"Build cuda_13.0.r13.0/compiler.36424714_0"
        /*0030*/ 	.string	"-arch sm_100 -m 64 "



//--------------------- .note.nv.cuinfo           --------------------------
	.section	.note.nv.cuinfo,"",@"SHT_NOTE"
	.sectionflags	@"SHF_NOTE_NV_CUINFO"
        /*0018*/ 	.short	0x0002
        /*001a*/ 	.short	0x0064
        /*001c*/ 	.short	0x0082
	.zero		2


//--------------------- .nv.info                  --------------------------
	.section	.nv.info,"",@"SHT_CUDA_INFO"
	.align	4


	//----- nvinfo : EIATTR_REGCOUNT
	.align		4
        /*0000*/ 	.byte	0x04, 0x2f
        /*0002*/ 	.short	(.L_3 - .L_2)
	.align		4
.L_2:
        /*0004*/ 	.word	index@(_Z14testPrintArrayyiii)
        /*0008*/ 	.word	0x0000001e


	//----- nvinfo : EIATTR_FRAME_SIZE
	.align		4
.L_3:
        /*000c*/ 	.byte	0x04, 0x11
        /*000e*/ 	.short	(.L_5 - .L_4)
	.align		4
.L_4:
        /*0010*/ 	.word	index@(_Z14testPrintArrayyiii)
        /*0014*/ 	.word	0x00000008


	//----- nvinfo : EIATTR_REGCOUNT
	.align		4
.L_5:
        /*0018*/ 	.byte	0x04, 0x2f
        /*001a*/ 	.short	(.L_7 - .L_6)
	.align		4
.L_6:
        /*001c*/ 	.word	index@(_Z14writeToSurfaceyiii)
        /*0020*/ 	.word	0x00000010


	//----- nvinfo : EIATTR_FRAME_SIZE
	.align		4
.L_7:
        /*0024*/ 	.byte	0x04, 0x11
        /*0026*/ 	.short	(.L_9 - .L_8)
	.align		4
.L_8:
        /*0028*/ 	.word	index@(_Z14writeToSurfaceyiii)
        /*002c*/ 	.word	0x00000000


	//----- nvinfo : EIATTR_MIN_STACK_SIZE
	.align		4
.L_9:
        /*0030*/ 	.byte	0x04, 0x12
        /*0032*/ 	.short	(.L_11 - .L_10)
	.align		4
.L_10:
        /*0034*/ 	.word	index@(_Z14writeToSurfaceyiii)
        /*0038*/ 	.word	0x00000000


	//----- nvinfo : EIATTR_MIN_STACK_SIZE
	.align		4
.L_11:
        /*003c*/ 	.byte	0x04, 0x12
        /*003e*/ 	.short	(.L_13 - .L_12)
	.align		4
.L_12:
        /*0040*/ 	.word	index@(_Z14testPrintArrayyiii)
        /*0044*/ 	.word	0x00000008
.L_13:


//--------------------- .nv.compat                --------------------------
	.section	.nv.compat,"",@"SHT_CUDA_COMPAT_INFO"
	.align	4
        /*0000*/ 	.byte	0x02, 0x09, 0x00, 0x00, 0x02, 0x02, 0x02, 0x00, 0x02, 0x05, 0x05, 0x00, 0x03, 0x07, 0x01, 0x01
        /*0010*/ 	.byte	0x02, 0x03, 0x00, 0x00, 0x02, 0x06, 0x01, 0x00, 0x04, 0x0b, 0x08, 0x00, 0x09, 0x00, 0x00, 0x00
        /*0020*/ 	.byte	0x00, 0x00, 0x00, 0x00


//--------------------- .nv.info._Z14writeToSurfaceyiii --------------------------
	.section	.nv.info._Z14writeToSurfaceyiii,"",@"SHT_CUDA_INFO"
	.sectionflags	@""
	.align	4


	//----- nvinfo : EIATTR_CUDA_API_VERSION
	.align		4
        /*0000*/ 	.byte	0x04, 0x37
        /*0002*/ 	.short	(.L_15 - .L_14)
.L_14:
        /*0004*/ 	.word	0x00000082


	//----- nvinfo : EIATTR_KPARAM_INFO
	.align		4
.L_15:
        /*0008*/ 	.byte	0x04, 0x17
        /*000a*/ 	.short	(.L_17 - .L_16)
.L_16:
        /*000c*/ 	.word	0x00000000
        /*0010*/ 	.short	0x0003
        /*0012*/ 	.short	0x0010
        /*0014*/ 	.byte	0x00, 0xf0, 0x11, 0x00


	//----- nvinfo : EIATTR_KPARAM_INFO
	.align		4
.L_17:
        /*0018*/ 	.byte	0x04, 0x17
        /*001a*/ 	.short	(.L_19 - .L_18)
.L_18:
        /*001c*/ 	.word	0x00000000
        /*0020*/ 	.short	0x0002
        /*0022*/ 	.short	0x000c
        /*0024*/ 	.byte	0x00, 0xf0, 0x11, 0x00


	//----- nvinfo : EIATTR_KPARAM_INFO
	.align		4
.L_19:
        /*0028*/ 	.byte	0x04, 0x17
        /*002a*/ 	.short	(.L_21 - .L_20)
.L_20:
        /*002c*/ 	.word	0x00000000
        /*0030*/ 	.short	0x0001
        /*0032*/ 	.short	0x0008
        /*0034*/ 	.byte	0x00, 0xf0, 0x11, 0x00


	//----- nvinfo : EIATTR_KPARAM_INFO
	.align		4
.L_21:
        /*0038*/ 	.byte	0x04, 0x17
        /*003a*/ 	.short	(.L_23 - .L_22)
.L_22:
        /*003c*/ 	.word	0x00000000
        /*0040*/ 	.short	0x0000
        /*0042*/ 	.short	0x0000
        /*0044*/ 	.byte	0x00, 0xf0, 0x21, 0x00


	//----- nvinfo : EIATTR_SPARSE_MMA_MASK
	.align		4
.L_23:
        /*0048*/ 	.byte	0x03, 0x50
        /*004a*/ 	.short	0x0000


	//----- nvinfo : EIATTR_MAXREG_COUNT
	.align		4
        /*004c*/ 	.byte	0x03, 0x1b
        /*004e*/ 	.short	0x00ff


	//----- nvinfo : EIATTR_MERCURY_ISA_VERSION
	.align		4
        /*0050*/ 	.byte	0x03, 0x5f
        /*0052*/ 	.short	0x0101


	//----- nvinfo : EIATTR_VRC_CTA_INIT_COUNT
	.align		4
        /*0054*/ 	.byte	0x02, 0x4a
	.zero		1
	.zero		1


	//----- nvinfo : EIATTR_EXIT_INSTR_OFFSETS
	.align		4
        /*0058*/ 	.byte	0x04, 0x1c
        /*005a*/ 	.short	(.L_25 - .L_24)


	//   ....[0]....
.L_24:
        /*005c*/ 	.word	0x00000040


	//   ....[1]....
        /*0060*/ 	.word	0x000002b0


	//----- nvinfo : EIATTR_CRS_STACK_SIZE
	.align		4
.L_25:
        /*0064*/ 	.byte	0x04, 0x1e
        /*0066*/ 	.short	(.L_27 - .L_26)
.L_26:
        /*0068*/ 	.word	0x00000000


	//----- nvinfo : EIATTR_CBANK_PARAM_SIZE
	.align		4
.L_27:
        /*006c*/ 	.byte	0x03, 0x19
        /*006e*/ 	.short	0x0014


	//----- nvinfo : EIATTR_PARAM_CBANK
	.align		4
        /*0070*/ 	.byte	0x04, 0x0a
        /*0072*/ 	.short	(.L_29 - .L_28)
	.align		4
.L_28:
        /*0074*/ 	.word	index@(.nv.constant0._Z14writeToSurfaceyiii)
        /*0078*/ 	.short	0x0380
        /*007a*/ 	.short	0x0014


	//----- nvinfo : EIATTR_SW_WAR
	.align		4
.L_29:
        /*007c*/ 	.byte	0x04, 0x36
        /*007e*/ 	.short	(.L_31 - .L_30)
.L_30:
        /*0080*/ 	.word	0x00000008
.L_31:


//--------------------- .nv.info._Z14testPrintArrayyiii --------------------------
	.section	.nv.info._Z14testPrintArrayyiii,"",@"SHT_CUDA_INFO"
	.sectionflags	@""
	.align	4


	//----- nvinfo : EIATTR_CUDA_API_VERSION
	.align		4
        /*0000*/ 	.byte	0x04, 0x37
        /*0002*/ 	.short	(.L_33 - .L_32)
.L_32:
        /*0004*/ 	.word	0x00000082


	//----- nvinfo : EIATTR_KPARAM_INFO
	.align		4
.L_33:
        /*0008*/ 	.byte	0x04, 0x17
        /*000a*/ 	.short	(.L_35 - .L_34)
.L_34:
        /*000c*/ 	.word	0x00000000
        /*0010*/ 	.short	0x0003
        /*0012*/ 	.short	0x0010
        /*0014*/ 	.byte	0x00, 0xf0, 0x11, 0x00


	//----- nvinfo : EIATTR_KPARAM_INFO
	.align		4
.L_35:
        /*0018*/ 	.byte	0x04, 0x17
        /*001a*/ 	.short	(.L_37 - .L_36)
.L_36:
        /*001c*/ 	.word	0x00000000
        /*0020*/ 	.short	0x0002
        /*0022*/ 	.short	0x000c
        /*0024*/ 	.byte	0x00, 0xf0, 0x11, 0x00


	//----- nvinfo : EIATTR_KPARAM_INFO
	.align		4
.L_37:
        /*0028*/ 	.byte	0x04, 0x17
        /*002a*/ 	.short	(.L_39 - .L_38)
.L_38:
        /*002c*/ 	.word	0x00000000
        /*0030*/ 	.short	0x0001
        /*0032*/ 	.short	0x0008
        /*0034*/ 	.byte	0x00, 0xf0, 0x11, 0x00


	//----- nvinfo : EIATTR_KPARAM_INFO
	.align		4
.L_39:
        /*0038*/ 	.byte	0x04, 0x17
        /*003a*/ 	.short	(.L_41 - .L_40)
.L_40:
        /*003c*/ 	.word	0x00000000
        /*0040*/ 	.short	0x0000
        /*0042*/ 	.short	0x0000
        /*0044*/ 	.byte	0x00, 0xf0, 0x21, 0x00


	//----- nvinfo : EIATTR_SPARSE_MMA_MASK
	.align		4
.L_41:
        /*0048*/ 	.byte	0x03, 0x50
        /*004a*/ 	.short	0x0000


	//----- nvinfo : EIATTR_MAXREG_COUNT
	.align		4
        /*004c*/ 	.byte	0x03, 0x1b
        /*004e*/ 	.short	0x00ff


	//----- nvinfo : EIATTR_EXTERNS
	.align		4
        /*0050*/ 	.byte	0x04, 0x0f
        /*0052*/ 	.short	(.L_43 - .L_42)


	//   ....[0]....
	.align		4
.L_42:
        /*0054*/ 	.word	index@(vprintf)


	//----- nvinfo : EIATTR_MERCURY_ISA_VERSION
	.align		4
.L_43:
        /*0058*/ 	.byte	0x03, 0x5f
        /*005a*/ 	.short	0x0101


	//----- nvinfo : EIATTR_VRC_CTA_INIT_COUNT
	.align		4
        /*005c*/ 	.byte	0x02, 0x4a
	.zero		1
	.zero		1


	//----- nvinfo : EIATTR_SYSCALL_OFFSETS
	.align		4
        /*0060*/ 	.byte	0x04, 0x46
        /*0062*/ 	.short	(.L_45 - .L_44)


	//   ....[0]....
.L_44:
        /*0064*/ 	.word	0x00000210


	//   ....[1]....
        /*0068*/ 	.word	0x00000280


	//   ....[2]....
        /*006c*/ 	.word	0x000002f0


	//   ....[3]....
        /*0070*/ 	.word	0x00000360


	//   ....[4]....
        /*0074*/ 	.word	0x00000450


	//   ....[5]....
        /*0078*/ 	.word	0x00000500


	//   ....[6]....
        /*007c*/ 	.word	0x00000590


	//   ....[7]....
        /*0080*/ 	.word	0x00000610


	//   ....[8]....
        /*0084*/ 	.word	0x00000880


	//   ....[9]....
        /*0088*/ 	.word	0x000009b0


	//   ....[10]....
        /*008c*/ 	.word	0x00000ad0


	//   ....[11]....
        /*0090*/ 	.word	0x00000bf0


	//   ....[12]....
        /*0094*/ 	.word	0x00000d10


	//   ....[13]....
        /*0098*/ 	.word	0x00000e30


	//   ....[14]....
        /*009c*/ 	.word	0x00000f50


	//   ....[15]....
        /*00a0*/ 	.word	0x00001070


	//   ....[16]....
        /*00a4*/ 	.word	0x00001230


	//   ....[17]....
        /*00a8*/ 	.word	0x00001360


	//   ....[18]....
        /*00ac*/ 	.word	0x00001480


	//   ....[19]....
        /*00b0*/ 	.word	0x000015a0


	//   ....[20]....
        /*00b4*/ 	.word	0x00001710


	//   ....[21]....
        /*00b8*/ 	.word	0x00001840


	//   ....[22]....
        /*00bc*/ 	.word	0x000019a0


	//   ....[23]....
        /*00c0*/ 	.word	0x00001a20


	//   ....[24]....
        /*00c4*/ 	.word	0x00001ac0


	//   ....[25]....
        /*00c8*/ 	.word	0x00001c20


	//   ....[26]....
        /*00cc*/ 	.word	0x00001c90


	//   ....[27]....
        /*00d0*/ 	.word	0x00001d00


	//   ....[28]....
        /*00d4*/ 	.word	0x00001d70


	//   ....[29]....
        /*00d8*/ 	.word	0x00001e80


	//----- nvinfo : EIATTR_EXIT_INSTR_OFFSETS
	.align		4
.L_45:
        /*00dc*/ 	.byte	0x04, 0x1c
        /*00de*/ 	.short	(.L_47 - .L_46)


	//   ....[0]....
.L_46:
        /*00e0*/ 	.word	0x00000060


	//   ....[1]....
        /*00e4*/ 	.word	0x00000650


	//   ....[2]....
        /*00e8*/ 	.word	0x00001b00


	//   ....[3]....
        /*00ec*/ 	.word	0x00001dc0


	//   ....[4]....
        /*00f0*/ 	.word	0x00001eb0


	//----- nvinfo : EIATTR_CRS_STACK_SIZE
	.align		4
.L_47:
        /*00f4*/ 	.byte	0x04, 0x1e
        /*00f6*/ 	.short	(.L_49 - .L_48)
.L_48:
        /*00f8*/ 	.word	0x00000000


	//----- nvinfo : EIATTR_CBANK_PARAM_SIZE
	.align		4
.L_49:
        /*00fc*/ 	.byte	0x03, 0x19
        /*00fe*/ 	.short	0x0014


	//----- nvinfo : EIATTR_PARAM_CBANK
	.align		4
        /*0100*/ 	.byte	0x04, 0x0a
        /*0102*/ 	.short	(.L_51 - .L_50)
	.align		4
.L_50:
        /*0104*/ 	.word	index@(.nv.constant0._Z14testPrintArrayyiii)
        /*0108*/ 	.short	0x0380
        /*010a*/ 	.short	0x0014


	//----- nvinfo : EIATTR_SW_WAR
	.align		4
.L_51:
        /*010c*/ 	.byte	0x04, 0x36
        /*010e*/ 	.short	(.L_53 - .L_52)
.L_52:
        /*0110*/ 	.word	0x00000008
.L_53:


//--------------------- .nv.callgraph             --------------------------
	.section	.nv.callgraph,"",@"SHT_CUDA_CALLGRAPH"
	.align	4
	.sectionentsize	8
	.align		4
        /*0000*/ 	.word	0x00000000
	.align		4
        /*0004*/ 	.word	0xffffffff
	.align		4
        /*0008*/ 	.word	index@(_Z14testPrintArrayyiii)
	.align		4
        /*000c*/ 	.word	index@(vprintf)
	.align		4
        /*0010*/ 	.word	0x00000000
	.align		4
        /*0014*/ 	.word	0xfffffffe
	.align		4
        /*0018*/ 	.word	0x00000000
	.align		4
        /*001c*/ 	.word	0xfffffffd
	.align		4
        /*0020*/ 	.word	0x00000000
	.align		4
        /*0024*/ 	.word	0xfffffffc


//--------------------- .nv.constant4             --------------------------
	.section	.nv.constant4,"a",@progbits
	.align	8
	.align		8
.nv.constant4:
        /*0000*/ 	.dword	$str
	.align		8
        /*0008*/ 	.dword	$str$1
	.align		8
        /*0010*/ 	.dword	vprintf


//--------------------- .text._Z14writeToSurfaceyiii --------------------------
	.section	.text._Z14writeToSurfaceyiii,"ax",@progbits
	.align	128
        .global         _Z14writeToSurfaceyiii
        .type           _Z14writeToSurfaceyiii,@function
        .size           _Z14writeToSurfaceyiii,(.L_x_55 - _Z14writeToSurfaceyiii)
        .other          _Z14writeToSurfaceyiii,@"STO_CUDA_ENTRY STV_DEFAULT"
_Z14writeToSurfaceyiii:
.text._Z14writeToSurfaceyiii:
[----:B------:R-:W-:Y:S01]  /*0000*/  LDC R1, c[0x0][0x37c] ;  /* 0x0000df00ff017b82 */ /* 0x000fe20000000800 */
[----:B------:R-:W0:Y:S01]  /*0010*/  S2R R6, SR_TID.Z ;  /* 0x0000000000067919 */ /* 0x000e220000002300 */
[----:B------:R-:W0:Y:S02]  /*0020*/  LDCU UR4, c[0x0][0x390] ;  /* 0x00007200ff0477ac */ /* 0x000e240008000800 */
[----:B0-----:R-:W-:-:S13]  /*0030*/  ISETP.GE.AND P0, PT, R6, UR4, PT ;  /* 0x0000000406007c0c */ /* 0x001fda000bf06270 */
[----:B------:R-:W-:Y:S05]  /*0040*/  @P0 EXIT ;  /* 0x000000000000094d */ /* 0x000fea0003800000 */
[----:B------:R-:W0:Y:S01]  /*0050*/  S2R R9, SR_TID.X ;  /* 0x0000000000097919 */ /* 0x000e220000002100 */
[----:B------:R-:W1:Y:S01]  /*0060*/  LDC R11, c[0x0][0x360] ;  /* 0x0000d800ff0b7b82 */ /* 0x000e620000000800 */
[----:B------:R-:W2:Y:S01]  /*0070*/  LDCU UR4, c[0x0][0x364] ;  /* 0x00006c80ff0477ac */ /* 0x000ea20008000800 */
[----:B------:R-:W3:Y:S01]  /*0080*/  S2R R8, SR_TID.Y ;  /* 0x0000000000087919 */ /* 0x000ee20000002200 */
[----:B------:R-:W4:Y:S02]  /*0090*/  LDCU UR5, c[0x0][0x368] ;  /* 0x00006d00ff0577ac */ /* 0x000f240008000800 */
[----:B0-2-4-:R-:W-:-:S07]  /*00a0*/  IMAD.SHL.U32 R0, R9, 0x4, RZ ;  /* 0x0000000409007824 */ /* 0x015fce00078e00ff */
.L_x_6:
[----:B------:R-:W3:Y:S01]  /*00b0*/  LDCU UR6, c[0x0][0x38c] ;  /* 0x00007180ff0677ac */ /* 0x000ee20008000800 */
[----:B------:R-:W-:Y:S01]  /*00c0*/  BSSY.RECONVERGENT B0, `(.L_x_0) ;  /* 0x000001a000007945 */ /* 0x000fe20003800200 */
[----:B---3--:R-:W-:-:S13]  /*00d0*/  ISETP.GE.AND P0, PT, R8, UR6, PT ;  /* 0x0000000608007c0c */ /* 0x008fda000bf06270 */
[----:B------:R-:W-:Y:S05]  /*00e0*/  @P0 BRA `(.L_x_1) ;  /* 0x00000000005c0947 */ /* 0x000fea0003800000 */
[----:B------:R-:W-:Y:S02]  /*00f0*/  IMAD R12, R6, 0x64, R9 ;  /* 0x00000064060c7824 */ /* 0x000fe400078e0209 */
[----:B------:R-:W-:-:S07]  /*0100*/  IMAD.MOV.U32 R5, RZ, RZ, R8 ;  /* 0x000000ffff057224 */ /* 0x000fce00078e0008 */
.L_x_5:
[----:B------:R-:W0:Y:S01]  /*0110*/  LDC R10, c[0x0][0x388] ;  /* 0x0000e200ff0a7b82 */ /* 0x000e220000000800 */
[----:B------:R-:W-:Y:S01]  /*0120*/  BSSY.RECONVERGENT B1, `(.L_x_2) ;  /* 0x000000f000017945 */ /* 0x000fe20003800200 */
[----:B0-----:R-:W-:-:S13]  /*0130*/  ISETP.GE.AND P0, PT, R9, R10, PT ;  /* 0x0000000a0900720c */ /* 0x001fda0003f06270 */
[----:B------:R-:W-:Y:S05]  /*0140*/  @P0 BRA `(.L_x_3) ;  /* 0x0000000000300947 */ /* 0x000fea0003800000 */
[----:B------:R-:W0:Y:S01]  /*0150*/  LDC R13, c[0x0][0x380] ;  /* 0x0000e000ff0d7b82 */ /* 0x000e220000000800 */
[----:B------:R-:W-:Y:S01]  /*0160*/  IMAD R2, R5, -0xa, R12 ;  /* 0xfffffff605027824 */ /* 0x000fe200078e020c */
[----:B------:R-:W-:Y:S01]  /*0170*/  MOV R4, R0 ;  /* 0x0000000000047202 */ /* 0x000fe20000000f00 */
[----:B------:R-:W-:-:S07]  /*0180*/  IMAD.MOV.U32 R3, RZ, RZ, R9 ;  /* 0x000000ffff037224 */ /* 0x000fce00078e0009 */
.L_x_4:
[----:B-1----:R-:W-:Y:S01]  /*0190*/  IMAD.IADD R3, R11, 0x1, R3 ;  /* 0x000000010b037824 */ /* 0x002fe200078e0203 */
[----:B0-----:R-:W-:Y:S02]  /*01a0*/  R2UR UR6, R13 ;  /* 0x000000000d0672ca */ /* 0x001fe400000e0000 */
[----:B------:R-:W-:Y:S01]  /*01b0*/  I2FP.F32.S32 R7, R2 ;  /* 0x0000000200077245 */ /* 0x000fe20000201400 */
[----:B------:R-:W-:Y:S01]  /*01c0*/  IMAD.IADD R2, R11, 0x1, R2 ;  /* 0x000000010b027824 */ /* 0x000fe200078e0202 */
[----:B------:R-:W-:-:S09]  /*01d0*/  ISETP.GE.AND P0, PT, R3, R10, PT ;  /* 0x0000000a0300720c */ /* 0x000fd20003f06270 */
[----:B------:R0:W-:Y:S02]  /*01e0*/  SUST.D.BA.2D_ARRAY.STRONG.SM.IGN [R4], R7, UR6 ;  /* 0x80ff060704007f9d */ /* 0x0001e4000810a900 */
[----:B0-----:R-:W-:Y:S02]  /*01f0*/  LEA R4, R11, R4, 0x2 ;  /* 0x000000040b047211 */ /* 0x001fe400078e10ff */
[----:B------:R-:W-:Y:S05]  /*0200*/  @!P0 BRA `(.L_x_4) ;  /* 0xfffffffc00e08947 */ /* 0x000fea000383ffff */
.L_x_3:
[----:B------:R-:W-:Y:S05]  /*0210*/  BSYNC.RECONVERGENT B1 ;  /* 0x0000000000017941 */ /* 0x000fea0003800200 */
.L_x_2:
[----:B------:R-:W0:Y:S01]  /*0220*/  LDCU UR6, c[0x0][0x38c] ;  /* 0x00007180ff0677ac */ /* 0x000e220008000800 */
[----:B------:R-:W-:-:S05]  /*0230*/  VIADD R5, R5, UR4 ;  /* 0x0000000405057c36 */ /* 0x000fca0008000000 */
[----:B0-----:R-:W-:-:S13]  /*0240*/  ISETP.GE.AND P0, PT, R5, UR6, PT ;  /* 0x0000000605007c0c */ /* 0x001fda000bf06270 */
[----:B------:R-:W-:Y:S05]  /*0250*/  @!P0 BRA `(.L_x_5) ;  /* 0xfffffffc00ac8947 */ /* 0x000fea000383ffff */
.L_x_1:
[----:B------:R-:W-:Y:S05]  /*0260*/  BSYNC.RECONVERGENT B0 ;  /* 0x0000000000007941 */ /* 0x000fea0003800200 */
.L_x_0:
[----:B------:R-:W0:Y:S01]  /*0270*/  LDCU UR6, c[0x0][0x390] ;  /* 0x00007200ff0677ac */ /* 0x000e220008000800 */
[----:B------:R-:W-:-:S04]  /*0280*/  IADD3 R6, PT, PT, R6, UR5, RZ ;  /* 0x0000000506067c10 */ /* 0x000fc8000fffe0ff */
[----:B0-----:R-:W-:-:S13]  /*0290*/  ISETP.GE.AND P0, PT, R6, UR6, PT ;  /* 0x0000000606007c0c */ /* 0x001fda000bf06270 */
[----:B------:R-:W-:Y:S05]  /*02a0*/  @!P0 BRA `(.L_x_6) ;  /* 0xfffffffc00808947 */ /* 0x000fea000383ffff */
[----:B------:R-:W-:Y:S05]  /*02b0*/  EXIT ;  /* 0x000000000000794d */ /* 0x000fea0003800000 */
.L_x_7:
[----:B------:R-:W-:-:S00]  /*02c0*/  BRA `(.L_x_7) ;  /* 0xfffffffc00fc7947 */ /* 0x000fc0000383ffff */
[----:B------:R-:W-:-:S00]  /*02d0*/  NOP ;  /* 0x0000000000007918 */ /* 0x000fc00000000000 */
        /* <DEDUP_REMOVED lines=10> */
.L_x_55:


//--------------------- .text._Z14testPrintArrayyiii --------------------------
	.section	.text._Z14testPrintArrayyiii,"ax",@progbits
	.align	128
        .global         _Z14testPrintArrayyiii
        .type           _Z14testPrintArrayyiii,@function
        .size           _Z14testPrintArrayyiii,(.L_x_56 - _Z14testPrintArrayyiii)
        .other          _Z14testPrintArrayyiii,@"STO_CUDA_ENTRY STV_DEFAULT"
_Z14testPrintArrayyiii:
.text._Z14testPrintArrayyiii:
[----:B------:R-:W0:Y:S08]  /*0000*/  LDC R1, c[0x0][0x37c] ;  /* 0x0000df00ff017b82 */ /* 0x000e300000000800 */
[----:B------:R-:W1:Y:S01]  /*0010*/  LDC R17, c[0x0][0x390] ;  /* 0x0000e400ff117b82 */ /* 0x000e620000000800 */
[----:B------:R-:W2:Y:S01]  /*0020*/  LDCU UR4, c[0x0][0x2f8] ;  /* 0x00005f00ff0477ac */ /* 0x000ea20008000800 */
[----:B0-----:R-:W-:-:S05]  /*0030*/  VIADD R1, R1, 0xfffffff8 ;  /* 0xfffffff801017836 */ /* 0x001fca0000000000 */
[----:B--2---:R-:W-:Y:S02]  /*0040*/  IADD3 R2, P0, PT, R1, UR4, RZ ;  /* 0x0000000401027c10 */ /* 0x004fe4000ff1e0ff */
[----:B-1----:R-:W-:-:S13]  /*0050*/  ISETP.GE.AND P1, PT, R17, 0x1, PT ;  /* 0x000000011100780c */ /* 0x002fda0003f26270 */
[----:B------:R-:W-:Y:S05]  /*0060*/  @!P1 EXIT ;  /* 0x000000000000994d */ /* 0x000fea0003800000 */
[----:B------:R-:W0:Y:S01]  /*0070*/  LDC R0, c[0x0][0x38c] ;  /* 0x0000e300ff007b82 */ /* 0x000e220000000800 */
[----:B------:R-:W1:Y:S02]  /*0080*/  LDCU UR4, c[0x0][0x2fc] ;  /* 0x00005f80ff0477ac */ /* 0x000e640008000800 */
[----:B-1----:R-:W-:Y:S01]  /*0090*/  IMAD.X R19, RZ, RZ, UR4, P0 ;  /* 0x00000004ff137e24 */ /* 0x002fe200080e06ff */
[----:B0-----:R-:W-:-:S13]  /*00a0*/  ISETP.GE.AND P1, PT, R0, 0x1, PT ;  /* 0x000000010000780c */ /* 0x001fda0003f26270 */
[----:B------:R-:W-:Y:S05]  /*00b0*/  @!P1 BRA `(.L_x_8) ;  /* 0x0000001800989947 */ /* 0x000fea0003800000 */
[----:B------:R-:W0:Y:S02]  /*00c0*/  LDCU UR36, c[0x0][0x388] ;  /* 0x00007100ff2477ac */ /* 0x000e240008000800 */
[----:B0-----:R-:W-:-:S09]  /*00d0*/  UISETP.GT.AND UP0, UPT, UR36, URZ, UPT ;  /* 0x000000ff2400728c */ /* 0x001fd2000bf04270 */
[----:B------:R-:W-:Y:S05]  /*00e0*/  BRA.U UP0, `(.L_x_9) ;  /* 0x0000000500607547 */ /* 0x000fea000b800000 */
[C---:B------:R-:W-:Y:S01]  /*00f0*/  LOP3.LUT R18, R0.reuse, 0x3, RZ, 0xc0, !PT ;  /* 0x0000000300127812 */ /* 0x040fe200078ec0ff */
[----:B------:R-:W-:Y:S01]  /*0100*/  IMAD.MOV.U32 R17, RZ, RZ, RZ ;  /* 0x000000ffff117224 */ /* 0x000fe200078e00ff */
[----:B------:R-:W-:-:S07]  /*0110*/  LOP3.LUT R19, R0, 0x7ffffffc, RZ, 0xc0, !PT ;  /* 0x7ffffffc00137812 */ /* 0x000fce00078ec0ff */
.L_x_20:
[----:B------:R-:W0:Y:S02]  /*0120*/  LDCU UR4, c[0x0][0x38c] ;  /* 0x00007180ff0477ac */ /* 0x000e240008000800 */
[----:B0-----:R-:W-:-:S09]  /*0130*/  UISETP.GE.U32.AND UP0, UPT, UR4, 0x4, UPT ;  /* 0x000000040400788c */ /* 0x001fd2000bf06070 */
[----:B------:R-:W-:Y:S05]  /*0140*/  BRA.U !UP0, `(.L_x_10) ;  /* 0x0000000108947547 */ /* 0x000fea000b800000 */
[----:B------:R-:W-:Y:S01]  /*0150*/  BSSY.RECONVERGENT B6, `(.L_x_10) ;  /* 0x0000024000067945 */ /* 0x000fe20003800200 */
[----:B------:R-:W-:-:S07]  /*0160*/  IMAD.MOV.U32 R16, RZ, RZ, RZ ;  /* 0x000000ffff107224 */ /* 0x000fce00078e00ff */
.L_x_15:
[----:B------:R-:W-:Y:S01]  /*0170*/  MOV R2, 0x10 ;  /* 0x0000001000027802 */ /* 0x000fe20000000f00 */
[----:B------:R-:W0:Y:S01]  /*0180*/  LDCU.64 UR4, c[0x4][0x8] ;  /* 0x01000100ff0477ac */ /* 0x000e220008000a00 */
[----:B------:R-:W-:Y:S01]  /*0190*/  VIADD R16, R16, 0x4 ;  /* 0x0000000410107836 */ /* 0x000fe20000000000 */
[----:B------:R-:W-:Y:S01]  /*01a0*/  CS2R R6, SRZ ;  /* 0x0000000000067805 */ /* 0x000fe2000001ff00 */
[----:B------:R1:W2:Y:S03]  /*01b0*/  LDC.64 R8, c[0x4][R2] ;  /* 0x0100000002087b82 */ /* 0x0002a60000000a00 */
[----:B------:R-:W-:-:S04]  /*01c0*/  ISETP.NE.AND P0, PT, R16, R19, PT ;  /* 0x000000131000720c */ /* 0x000fc80003f05270 */
[----:B------:R-:W-:Y:S01]  /*01d0*/  P2R R22, PR, RZ, 0x1 ;  /* 0x00000001ff167803 */ /* 0x000fe20000000000 */
[----:B0-----:R-:W-:Y:S02]  /*01e0*/  IMAD.U32 R4, RZ, RZ, UR4 ;  /* 0x00000004ff047e24 */ /* 0x001fe4000f8e00ff */
[----:B-1----:R-:W-:-:S07]  /*01f0*/  IMAD.U32 R5, RZ, RZ, UR5 ;  /* 0x00000005ff057e24 */ /* 0x002fce000f8e00ff */
[----:B------:R-:W-:-:S07]  /*0200*/  LEPC R20, `(.L_x_11) ;  /* 0x000000001014794e */ /* 0x000fce0000000000 */
[----:B--2---:R-:W-:Y:S05]  /*0210*/  CALL.ABS.NOINC R8 ;  /* 0x0000000008007343 */ /* 0x004fea0003c00000 */
.L_x_11:
[----:B------:R0:W1:Y:S01]  /*0220*/  LDC.64 R8, c[0x4][R2] ;  /* 0x0100000002087b82 */ /* 0x0000620000000a00 */
[----:B------:R-:W2:Y:S01]  /*0230*/  LDCU.64 UR4, c[0x4][0x8] ;  /* 0x01000100ff0477ac */ /* 0x000ea20008000a00 */
[----:B------:R-:W-:Y:S01]  /*0240*/  CS2R R6, SRZ ;  /* 0x0000000000067805 */ /* 0x000fe2000001ff00 */
[----:B--2---:R-:W-:Y:S02]  /*0250*/  IMAD.U32 R4, RZ, RZ, UR4 ;  /* 0x00000004ff047e24 */ /* 0x004fe4000f8e00ff */
[----:B0-----:R-:W-:-:S07]  /*0260*/  IMAD.U32 R5, RZ, RZ, UR5 ;  /* 0x00000005ff057e24 */ /* 0x001fce000f8e00ff */
[----:B------:R-:W-:-:S07]  /*0270*/  LEPC R20, `(.L_x_12) ;  /* 0x000000001014794e */ /* 0x000fce0000000000 */
[----:B-1----:R-:W-:Y:S05]  /*0280*/  CALL.ABS.NOINC R8 ;  /* 0x0000000008007343 */ /* 0x002fea0003c00000 */
.L_x_12:
[----:B------:R0:W1:Y:S01]  /*0290*/  LDC.64 R8, c[0x4][R2] ;  /* 0x0100000002087b82 */ /* 0x0000620000000a00 */
[----:B------:R-:W2:Y:S01]  /*02a0*/  LDCU.64 UR4, c[0x4][0x8] ;  /* 0x01000100ff0477ac */ /* 0x000ea20008000a00 */
[----:B------:R-:W-:Y:S01]  /*02b0*/  CS2R R6, SRZ ;  /* 0x0000000000067805 */ /* 0x000fe2000001ff00 */
[----:B--2---:R-:W-:Y:S02]  /*02c0*/  IMAD.U32 R4, RZ, RZ, UR4 ;  /* 0x00000004ff047e24 */ /* 0x004fe4000f8e00ff */
[----:B0-----:R-:W-:-:S07]  /*02d0*/  IMAD.U32 R5, RZ, RZ, UR5 ;  /* 0x00000005ff057e24 */ /* 0x001fce000f8e00ff */
[----:B------:R-:W-:-:S07]  /*02e0*/  LEPC R20, `(.L_x_13) ;  /* 0x000000001014794e */ /* 0x000fce0000000000 */
[----:B-1----:R-:W-:Y:S05]  /*02f0*/  CALL.ABS.NOINC R8 ;  /* 0x0000000008007343 */ /* 0x002fea0003c00000 */
.L_x_13:
[----:B------:R-:W0:Y:S01]  /*0300*/  LDC.64 R2, c[0x4][R2] ;  /* 0x0100000002027b82 */ /* 0x000e220000000a00 */
[----:B------:R-:W1:Y:S01]  /*0310*/  LDCU.64 UR4, c[0x4][0x8] ;  /* 0x01000100ff0477ac */ /* 0x000e620008000a00 */
[----:B------:R-:W-:Y:S01]  /*0320*/  CS2R R6, SRZ ;  /* 0x0000000000067805 */ /* 0x000fe2000001ff00 */
[----:B-1----:R-:W-:Y:S02]  /*0330*/  IMAD.U32 R4, RZ, RZ, UR4 ;  /* 0x00000004ff047e24 */ /* 0x002fe4000f8e00ff */
[----:B------:R-:W-:-:S07]  /*0340*/  IMAD.U32 R5, RZ, RZ, UR5 ;  /* 0x00000005ff057e24 */ /* 0x000fce000f8e00ff */
[----:B------:R-:W-:-:S07]  /*0350*/  LEPC R20, `(.L_x_14) ;  /* 0x000000001014794e */ /* 0x000fce0000000000 */
[----:B0-----:R-:W-:Y:S05]  /*0360*/  CALL.ABS.NOINC R2 ;  /* 0x0000000002007343 */ /* 0x001fea0003c00000 */
.L_x_14:
[----:B------:R-:W-:-:S13]  /*0370*/  ISETP.NE.AND P6, PT, R22, RZ, PT ;  /* 0x000000ff1600720c */ /* 0x000fda0003fc5270 */
[----:B------:R-:W-:Y:S05]  /*0380*/  @P6 BRA `(.L_x_15) ;  /* 0xfffffffc00786947 */ /* 0x000fea000383ffff */
[----:B------:R-:W-:Y:S05]  /*0390*/  BSYNC.RECONVERGENT B6 ;  /* 0x0000000000067941 */ /* 0x000fea0003800200 */
.L_x_10:
[----:B------:R-:W-:-:S13]  /*03a0*/  ISETP.NE.AND P0, PT, R18, RZ, PT ;  /* 0x000000ff1200720c */ /* 0x000fda0003f05270 */
[----:B------:R-:W-:Y:S05]  /*03b0*/  @!P0 BRA `(.L_x_16) ;  /* 0x0000000000788947 */ /* 0x000fea0003800000 */
[----:B------:R-:W-:Y:S01]  /*03c0*/  MOV R2, 0x10 ;  /* 0x0000001000027802 */ /* 0x000fe20000000f00 */
[----:B------:R-:W0:Y:S01]  /*03d0*/  LDCU.64 UR4, c[0x4][0x8] ;  /* 0x01000100ff0477ac */ /* 0x000e220008000a00 */
[----:B------:R-:W-:Y:S02]  /*03e0*/  ISETP.NE.AND P0, PT, R18, 0x1, PT ;  /* 0x000000011200780c */ /* 0x000fe40003f05270 */
[----:B------:R-:W-:Y:S01]  /*03f0*/  CS2R R6, SRZ ;  /* 0x0000000000067805 */ /* 0x000fe2000001ff00 */
[----:B------:R1:W2:Y:S01]  /*0400*/  LDC.64 R8, c[0x4][R2] ;  /* 0x0100000002087b82 */ /* 0x0002a20000000a00 */
[----:B------:R-:W-:Y:S01]  /*0410*/  P2R R0, PR, RZ, 0x1 ;  /* 0x00000001ff007803 */ /* 0x000fe20000000000 */
[----:B0-----:R-:W-:Y:S02]  /*0420*/  IMAD.U32 R4, RZ, RZ, UR4 ;  /* 0x00000004ff047e24 */ /* 0x001fe4000f8e00ff */
[----:B-1----:R-:W-:-:S07]  /*0430*/  IMAD.U32 R5, RZ, RZ, UR5 ;  /* 0x00000005ff057e24 */ /* 0x002fce000f8e00ff */
[----:B------:R-:W-:-:S07]  /*0440*/  LEPC R20, `(.L_x_17) ;  /* 0x000000001014794e */ /* 0x000fce0000000000 */
[----:B--2---:R-:W-:Y:S05]  /*0450*/  CALL.ABS.NOINC R8 ;  /* 0x0000000008007343 */ /* 0x004fea0003c00000 */
.L_x_17:
[----:B------:R-:W-:-:S13]  /*0460*/  ISETP.NE.AND P6, PT, R18, 0x1, PT ;  /* 0x000000011200780c */ /* 0x000fda0003fc5270 */
[----:B------:R-:W-:Y:S05]  /*0470*/  @!P6 BRA `(.L_x_16) ;  /* 0x000000000048e947 */ /* 0x000fea0003800000 */
[----:B------:R0:W1:Y:S01]  /*0480*/  LDC.64 R8, c[0x4][R2] ;  /* 0x0100000002087b82 */ /* 0x0000620000000a00 */
[----:B------:R-:W2:Y:S01]  /*0490*/  LDCU.64 UR4, c[0x4][0x8] ;  /* 0x01000100ff0477ac */ /* 0x000ea20008000a00 */
[----:B------:R-:W-:Y:S02]  /*04a0*/  ISETP.NE.AND P0, PT, R18, 0x2, PT ;  /* 0x000000021200780c */ /* 0x000fe40003f05270 */
[----:B------:R-:W-:Y:S02]  /*04b0*/  CS2R R6, SRZ ;  /* 0x0000000000067805 */ /* 0x000fe4000001ff00 */
[----:B------:R-:W-:Y:S01]  /*04c0*/  P2R R0, PR, RZ, 0x1 ;  /* 0x00000001ff007803 */ /* 0x000fe20000000000 */
[----:B--2---:R-:W-:Y:S02]  /*04d0*/  IMAD.U32 R4, RZ, RZ, UR4 ;  /* 0x00000004ff047e24 */ /* 0x004fe4000f8e00ff */
[----:B0-----:R-:W-:-:S07]  /*04e0*/  IMAD.U32 R5, RZ, RZ, UR5 ;  /* 0x00000005ff057e24 */ /* 0x001fce000f8e00ff */
[----:B------:R-:W-:-:S07]  /*04f0*/  LEPC R20, `(.L_x_18) ;  /* 0x000000001014794e */ /* 0x000fce0000000000 */
[----:B-1----:R-:W-:Y:S05]  /*0500*/  CALL.ABS.NOINC R8 ;  /* 0x0000000008007343 */ /* 0x002fea0003c00000 */
.L_x_18:
[----:B------:R-:W-:-:S13]  /*0510*/  ISETP.NE.AND P6, PT, R18, 0x2, PT ;  /* 0x000000021200780c */ /* 0x000fda0003fc5270 */
[----:B------:R-:W-:Y:S05]  /*0520*/  @!P6 BRA `(.L_x_16) ;  /* 0x00000000001ce947 */ /* 0x000fea0003800000 */
[----:B------:R-:W0:Y:S01]  /*0530*/  LDC.64 R2, c[0x4][R2] ;  /* 0x0100000002027b82 */ /* 0x000e220000000a00 */
[----:B------:R-:W1:Y:S01]  /*0540*/  LDCU.64 UR4, c[0x4][0x8] ;  /* 0x01000100ff0477ac */ /* 0x000e620008000a00 */
[----:B------:R-:W-:Y:S01]  /*0550*/  CS2R R6, SRZ ;  /* 0x0000000000067805 */ /* 0x000fe2000001ff00 */
[----:B-1----:R-:W-:Y:S02]  /*0560*/  IMAD.U32 R4, RZ, RZ, UR4 ;  /* 0x00000004ff047e24 */ /* 0x002fe4000f8e00ff */
[----:B------:R-:W-:-:S07]  /*0570*/  IMAD.U32 R5, RZ, RZ, UR5 ;  /* 0x00000005ff057e24 */ /* 0x000fce000f8e00ff */
[----:B------:R-:W-:-:S07]  /*0580*/  LEPC R20, `(.L_x_16) ;  /* 0x000000001014794e */ /* 0x000fce0000000000 */
[----:B0-----:R-:W-:Y:S05]  /*0590*/  CALL.ABS.NOINC R2 ;  /* 0x0000000002007343 */ /* 0x001fea0003c00000 */
.L_x_16:
[----:B------:R-:W-:Y:S01]  /*05a0*/  MOV R0, 0x10 ;  /* 0x0000001000007802 */ /* 0x000fe20000000f00 */
[----:B------:R-:W0:Y:S01]  /*05b0*/  LDCU.64 UR4, c[0x4][0x8] ;  /* 0x01000100ff0477ac */ /* 0x000e220008000a00 */
[----:B------:R-:W-:Y:S02]  /*05c0*/  CS2R R6, SRZ ;  /* 0x0000000000067805 */ /* 0x000fe4000001ff00 */
[----:B------:R1:W2:Y:S01]  /*05d0*/  LDC.64 R2, c[0x4][R0] ;  /* 0x0100000000027b82 */ /* 0x0002a20000000a00 */
[----:B0-----:R-:W-:Y:S02]  /*05e0*/  IMAD.U32 R4, RZ, RZ, UR4 ;  /* 0x00000004ff047e24 */ /* 0x001fe4000f8e00ff */
[----:B-1----:R-:W-:-:S07]  /*05f0*/  IMAD.U32 R5, RZ, RZ, UR5 ;  /* 0x00000005ff057e24 */ /* 0x002fce000f8e00ff */
[----:B------:R-:W-:-:S07]  /*0600*/  LEPC R20, `(.L_x_19) ;  /* 0x000000001014794e */ /* 0x000fce0000000000 */
[----:B--2---:R-:W-:Y:S05]  /*0610*/  CALL.ABS.NOINC R2 ;  /* 0x0000000002007343 */ /* 0x004fea0003c00000 */
.L_x_19:
[----:B------:R-:W0:Y:S01]  /*0620*/  LDCU UR4, c[0x0][0x390] ;  /* 0x00007200ff0477ac */ /* 0x000e220008000800 */
[----:B------:R-:W-:-:S05]  /*0630*/  VIADD R17, R17, 0x1 ;  /* 0x0000000111117836 */ /* 0x000fca0000000000 */
[----:B0-----:R-:W-:-:S13]  /*0640*/  ISETP.NE.AND P0, PT, R17, UR4, PT ;  /* 0x0000000411007c0c */ /* 0x001fda000bf05270 */
[----:B------:R-:W-:Y:S05]  /*0650*/  @!P0 EXIT ;  /* 0x000000000000894d */ /* 0x000fea0003800000 */
[----:B------:R-:W-:Y:S05]  /*0660*/  BRA `(.L_x_20) ;  /* 0xfffffff800ac7947 */ /* 0x000fea000383ffff */
.L_x_9:
[----:B------:R-:W-:Y:S01]  /*0670*/  IMAD.MOV.U32 R23, RZ, RZ, RZ ;  /* 0x000000ffff177224 */ /* 0x000fe200078e00ff */
[----:B------:R-:W-:Y:S02]  /*0680*/  ULOP3.LUT UR37, UR36, 0x7, URZ, 0xc0, !UPT ;  /* 0x0000000724257892 */ /* 0x000fe4000f8ec0ff */
[----:B------:R-:W-:Y:S02]  /*0690*/  ULOP3.LUT UR38, UR36, 0x3, URZ, 0xc0, !UPT ;  /* 0x0000000324267892 */ /* 0x000fe4000f8ec0ff */
[----:B------:R-:W-:-:S12]  /*06a0*/  ULOP3.LUT UR36, UR36, 0x7ffffff8, URZ, 0xc0, !UPT ;  /* 0x7ffffff824247892 */ /* 0x000fd8000f8ec0ff */
.L_x_45:
[----:B------:R-:W-:Y:S01]  /*06b0*/  BSSY.RECONVERGENT B7, `(.L_x_21) ;  /* 0x000013a000077945 */ /* 0x000fe20003800200 */
[----:B------:R-:W-:-:S07]  /*06c0*/  IMAD.MOV.U32 R24, RZ, RZ, RZ ;  /* 0x000000ffff187224 */ /* 0x000fce00078e00ff */
.L_x_43:
[----:B------:R-:W0:Y:S01]  /*06d0*/  LDCU.64 UR4, c[0x0][0x388] ;  /* 0x00007100ff0477ac */ /* 0x000e220008000a00 */
[----:B------:R-:W-:Y:S01]  /*06e0*/  I2FP.F32.U32 R18, R24 ;  /* 0x0000001800127245 */ /* 0x000fe20000201000 */
[----:B------:R-:W-:Y:S02]  /*06f0*/  VIADD R24, R24, 0x1 ;  /* 0x0000000118187836 */ /* 0x000fe40000000000 */
[----:B------:R-:W-:Y:S01]  /*0700*/  IMAD.MOV.U32 R22, RZ, RZ, RZ ;  /* 0x000000ffff167224 */ /* 0x000fe200078e00ff */
[----:B0-----:R-:W-:Y:S02]  /*0710*/  UISETP.GE.U32.AND UP0, UPT, UR4, 0x8, UPT ;  /* 0x000000080400788c */ /* 0x001fe4000bf06070 */
[----:B------:R-:W-:-:S04]  /*0720*/  ISETP.NE.AND P0, PT, R24, UR5, PT ;  /* 0x0000000518007c0c */ /* 0x000fc8000bf05270 */
[----:B------:R-:W-:-:S03]  /*0730*/  P2R R25, PR, RZ, 0x1 ;  /* 0x00000001ff197803 */ /* 0x000fc60000000000 */
[----:B------:R-:W-:Y:S06]  /*0740*/  BRA.U !UP0, `(.L_x_22) ;  /* 0x0000000908607547 */ /* 0x000fec000b800000 */
[----:B------:R-:W-:Y:S01]  /*0750*/  BSSY.RECONVERGENT B6, `(.L_x_23) ;  /* 0x0000096000067945 */ /* 0x000fe20003800200 */
[----:B------:R-:W-:-:S07]  /*0760*/  IMAD.MOV.U32 R22, RZ, RZ, RZ ;  /* 0x000000ffff167224 */ /* 0x000fce00078e00ff */
.L_x_32:
[----:B------:R-:W0:Y:S01]  /*0770*/  LDCU UR4, c[0x0][0x380] ;  /* 0x00007000ff0477ac */ /* 0x000e220008000800 */
[C---:B------:R-:W-:Y:S01]  /*0780*/  ISETP.GT.U32.AND P0, PT, R23.reuse, 0xffff, PT ;  /* 0x0000ffff1700780c */ /* 0x040fe20003f04070 */
[----:B------:R-:W-:Y:S01]  /*0790*/  IMAD.MOV.U32 R3, RZ, RZ, -0x3e000000 ;  /* 0xc2000000ff037424 */ /* 0x000fe200078e00ff */
[----:B------:R-:W-:Y:S01]  /*07a0*/  I2FP.F32.U32 R17, R22 ;  /* 0x0000001600117245 */ /* 0x000fe20000201000 */
[----:B------:R-:W-:Y:S01]  /*07b0*/  UMOV UR5, URZ ;  /* 0x000000ff00057c82 */ /* 0x000fe20008000000 */
[----:B------:R-:W-:-:S06]  /*07c0*/  SEL R16, R23, 0xffff, !P0 ;  /* 0x0000ffff17107807 */ /* 0x000fcc0004000000 */
[----:B0-----:R0:W5:Y:S01]  /*07d0*/  TEX.LL RZ, R16, R16, R3, UR4, ARRAY_2D, 0x1 ;  /* 0xa8ff040310107f60 */ /* 0x00116200089e01ff */
[----:B------:R-:W-:Y:S01]  /*07e0*/  MOV R8, 0x10 ;  /* 0x0000001000087802 */ /* 0x000fe20000000f00 */
[----:B------:R-:W-:Y:S02]  /*07f0*/  IMAD.MOV.U32 R6, RZ, RZ, R2 ;  /* 0x000000ffff067224 */ /* 0x000fe400078e0002 */
[----:B------:R-:W-:-:S03]  /*0800*/  IMAD.MOV.U32 R7, RZ, RZ, R19 ;  /* 0x000000ffff077224 */ /* 0x000fc600078e0013 */
[----:B------:R-:W1:Y:S01]  /*0810*/  LDC.64 R8, c[0x4][R8] ;  /* 0x0100000008087b82 */ /* 0x000e620000000a00 */
[----:B0-----:R-:W0:Y:S02]  /*0820*/  LDCU.64 UR4, c[0x4][URZ] ;  /* 0x01000000ff0477ac */ /* 0x001e240008000a00 */
[----:B0-----:R-:W-:Y:S02]  /*0830*/  IMAD.U32 R4, RZ, RZ, UR4 ;  /* 0x00000004ff047e24 */ /* 0x001fe4000f8e00ff */
[----:B------:R-:W-:Y:S01]  /*0840*/  IMAD.U32 R5, RZ, RZ, UR5 ;  /* 0x00000005ff057e24 */ /* 0x000fe2000f8e00ff */
[----:B-----5:R-:W0:Y:S02]  /*0850*/  F2I.TRUNC.NTZ R0, R16 ;  /* 0x0000001000007305 */ /* 0x020e24000020f100 */
[----:B01----:R0:W-:Y:S04]  /*0860*/  STL [R1], R0 ;  /* 0x0000000001007387 */ /* 0x0031e80000100800 */
[----:B------:R-:W-:-:S07]  /*0870*/  LEPC R20, `(.L_x_24) ;  /* 0x000000001014794e */ /* 0x000fce0000000000 */
[----:B0-----:R-:W-:Y:S05]  /*0880*/  CALL.ABS.NOINC R8 ;  /* 0x0000000008007343 */ /* 0x001fea0003c00000 */
.L_x_24:
[----:B------:R-:W0:Y:S01]  /*0890*/  LDCU UR4, c[0x0][0x380] ;  /* 0x00007000ff0477ac */ /* 0x000e220008000800 */
[C---:B------:R-:W-:Y:S01]  /*08a0*/  ISETP.GT.U32.AND P0, PT, R23.reuse, 0xffff, PT ;  /* 0x0000ffff1700780c */ /* 0x040fe20003f04070 */
[----:B------:R-:W-:Y:S02]  /*08b0*/  VIADD R17, R22, 0x1 ;  /* 0x0000000116117836 */ /* 0x000fe40000000000 */
[----:B------:R-:W-:Y:S01]  /*08c0*/  IMAD.MOV.U32 R3, RZ, RZ, -0x3e000000 ;  /* 0xc2000000ff037424 */ /* 0x000fe200078e00ff */
[----:B------:R-:W-:Y:S01]  /*08d0*/  SEL R16, R23, 0xffff, !P0 ;  /* 0x0000ffff17107807 */ /* 0x000fe20004000000 */
[----:B------:R-:W-:Y:S01]  /*08e0*/  UMOV UR5, URZ ;  /* 0x000000ff00057c82 */ /* 0x000fe20008000000 */
[----:B------:R-:W-:-:S04]  /*08f0*/  I2FP.F32.U32 R17, R17 ;  /* 0x0000001100117245 */ /* 0x000fc80000201000 */
[----:B0-----:R0:W5:Y:S01]  /*0900*/  TEX.LL RZ, R16, R16, R3, UR4, ARRAY_2D, 0x1 ;  /* 0xa8ff040310107f60 */ /* 0x00116200089e01ff */
[----:B------:R-:W-:Y:S01]  /*0910*/  MOV R26, 0x10 ;  /* 0x00000010001a7802 */ /* 0x000fe20000000f00 */
[----:B------:R-:W-:Y:S02]  /*0920*/  IMAD.MOV.U32 R6, RZ, RZ, R2 ;  /* 0x000000ffff067224 */ /* 0x000fe400078e0002 */
[----:B------:R-:W-:Y:S01]  /*0930*/  IMAD.MOV.U32 R7, RZ, RZ, R19 ;  /* 0x000000ffff077224 */ /* 0x000fe200078e0013 */
[----:B------:R1:W2:Y:S01]  /*0940*/  LDC.64 R8, c[0x4][R26] ;  /* 0x010000001a087b82 */ /* 0x0002a20000000a00 */
[----:B0-----:R-:W0:Y:S02]  /*0950*/  LDCU.64 UR4, c[0x4][URZ] ;  /* 0x01000000ff0477ac */ /* 0x001e240008000a00 */
[----:B0-----:R-:W-:Y:S02]  /*0960*/  IMAD.U32 R4, RZ, RZ, UR4 ;  /* 0x00000004ff047e24 */ /* 0x001fe4000f8e00ff */
[----:B------:R-:W-:Y:S01]  /*0970*/  IMAD.U32 R5, RZ, RZ, UR5 ;  /* 0x00000005ff057e24 */ /* 0x000fe2000f8e00ff */
[----:B-----5:R-:W0:Y:S02]  /*0980*/  F2I.TRUNC.NTZ R0, R16 ;  /* 0x0000001000007305 */ /* 0x020e24000020f100 */
[----:B0-2---:R1:W-:Y:S04]  /*0990*/  STL [R1], R0 ;  /* 0x0000000001007387 */ /* 0x0053e80000100800 */
[----:B------:R-:W-:-:S07]  /*09a0*/  LEPC R20, `(.L_x_25) ;  /* 0x000000001014794e */ /* 0x000fce0000000000 */
[----:B-1----:R-:W-:Y:S05]  /*09b0*/  CALL.ABS.NOINC R8 ;  /* 0x0000000008007343 */ /* 0x002fea0003c00000 */
.L_x_25:
        /* <DEDUP_REMOVED lines=8> */
[----:B------:R1:W2:Y:S01]  /*0a40*/  LDC.64 R8, c[0x4][R26] ;  /* 0x010000001a087b82 */ /* 0x0002a20000000a00 */
[----:B------:R-:W-:Y:S02]  /*0a50*/  IMAD.MOV.U32 R6, RZ, RZ, R2 ;  /* 0x000000ffff067224 */ /* 0x000fe400078e0002 */
[----:B------:R-:W-:Y:S01]  /*0a60*/  IMAD.MOV.U32 R7, RZ, RZ, R19 ;  /* 0x000000ffff077224 */ /* 0x000fe200078e0013 */
[----:B0-----:R-:W0:Y:S02]  /*0a70*/  LDCU.64 UR4, c[0x4][URZ] ;  /* 0x01000000ff0477ac */ /* 0x001e240008000a00 */
[----:B0-----:R-:W-:Y:S02]  /*0a80*/  IMAD.U32 R4, RZ, RZ, UR4 ;  /* 0x00000004ff047e24 */ /* 0x001fe4000f8e00ff */
[----:B------:R-:W-:Y:S01]  /*0a90*/  IMAD.U32 R5, RZ, RZ, UR5 ;  /* 0x00000005ff057e24 */ /* 0x000fe2000f8e00ff */
[----:B-----5:R-:W0:Y:S02]  /*0aa0*/  F2I.TRUNC.NTZ R0, R16 ;  /* 0x0000001000007305 */ /* 0x020e24000020f100 */
[----:B0-2---:R1:W-:Y:S04]  /*0ab0*/  STL [R1], R0 ;  /* 0x0000000001007387 */ /* 0x0053e80000100800 */
[----:B------:R-:W-:-:S07]  /*0ac0*/  LEPC R20, `(.L_x_26) ;  /* 0x000000001014794e */ /* 0x000fce0000000000 */
[----:B-1----:R-:W-:Y:S05]  /*0ad0*/  CALL.ABS.NOINC R8 ;  /* 0x0000000008007343 */ /* 0x002fea0003c00000 */
.L_x_26:
        /* <DEDUP_REMOVED lines=18> */
.L_x_27:
        /* <DEDUP_REMOVED lines=18> */
.L_x_28:
        /* <DEDUP_REMOVED lines=18> */
.L_x_29:
        /* <DEDUP_REMOVED lines=18> */
.L_x_30:
[----:B------:R-:W0:Y:S01]  /*0f60*/  LDCU UR4, c[0x0][0x380] ;  /* 0x00007000ff0477ac */ /* 0x000e220008000800 */
[C---:B------:R-:W-:Y:S01]  /*0f70*/  ISETP.GT.U32.AND P0, PT, R23.reuse, 0xffff, PT ;  /* 0x0000ffff1700780c */ /* 0x040fe20003f04070 */
[----:B------:R-:W-:Y:S01]  /*0f80*/  IMAD.MOV.U32 R3, RZ, RZ, -0x3e000000 ;  /* 0xc2000000ff037424 */ /* 0x000fe200078e00ff */
[----:B------:R-:W-:Y:S01]  /*0f90*/  IADD3 R17, PT, PT, R22, 0x7, RZ ;  /* 0x0000000716117810 */ /* 0x000fe20007ffe0ff */
[----:B------:R-:W-:Y:S01]  /*0fa0*/  UMOV UR5, URZ ;  /* 0x000000ff00057c82 */ /* 0x000fe20008000000 */
[----:B------:R-:W-:Y:S02]  /*0fb0*/  SEL R16, R23, 0xffff, !P0 ;  /* 0x0000ffff17107807 */ /* 0x000fe40004000000 */
[----:B------:R-:W-:-:S04]  /*0fc0*/  I2FP.F32.U32 R17, R17 ;  /* 0x0000001100117245 */ /* 0x000fc80000201000 */
[----:B0-----:R0:W5:Y:S01]  /*0fd0*/  TEX.LL RZ, R16, R16, R3, UR4, ARRAY_2D, 0x1 ;  /* 0xa8ff040310107f60 */ /* 0x00116200089e01ff */
[----:B------:R-:W1:Y:S01]  /*0fe0*/  LDC.64 R26, c[0x4][R26] ;  /* 0x010000001a1a7b82 */ /* 0x000e620000000a00 */
[----:B------:R-:W-:Y:S02]  /*0ff0*/  IMAD.MOV.U32 R6, RZ, RZ, R2 ;  /* 0x000000ffff067224 */ /* 0x000fe400078e0002 */
[----:B------:R-:W-:Y:S01]  /*1000*/  IMAD.MOV.U32 R7, RZ, RZ, R19 ;  /* 0x000000ffff077224 */ /* 0x000fe200078e0013 */
[----:B0-----:R-:W0:Y:S02]  /*1010*/  LDCU.64 UR4, c[0x4][URZ] ;  /* 0x01000000ff0477ac */ /* 0x001e240008000a00 */
[----:B0-----:R-:W-:Y:S02]  /*1020*/  IMAD.U32 R4, RZ, RZ, UR4 ;  /* 0x00000004ff047e24 */ /* 0x001fe4000f8e00ff */
[----:B------:R-:W-:Y:S01]  /*1030*/  IMAD.U32 R5, RZ, RZ, UR5 ;  /* 0x00000005ff057e24 */ /* 0x000fe2000f8e00ff */
[----:B-----5:R-:W0:Y:S02]  /*1040*/  F2I.TRUNC.NTZ R0, R16 ;  /* 0x0000001000007305 */ /* 0x020e24000020f100 */
[----:B01----:R0:W-:Y:S04]  /*1050*/  STL [R1], R0 ;  /* 0x0000000001007387 */ /* 0x0031e80000100800 */
[----:B------:R-:W-:-:S07]  /*1060*/  LEPC R20, `(.L_x_31) ;  /* 0x000000001014794e */ /* 0x000fce0000000000 */
[----:B0-----:R-:W-:Y:S05]  /*1070*/  CALL.ABS.NOINC R26 ;  /* 0x000000001a007343 */ /* 0x001fea0003c00000 */
.L_x_31:
[----:B------:R-:W-:-:S05]  /*1080*/  VIADD R22, R22, 0x8 ;  /* 0x0000000816167836 */ /* 0x000fca0000000000 */
[----:B------:R-:W-:-:S13]  /*1090*/  ISETP.NE.AND P0, PT, R22, UR36, PT ;  /* 0x0000002416007c0c */ /* 0x000fda000bf05270 */
[----:B------:R-:W-:Y:S05]  /*10a0*/  @P0 BRA `(.L_x_32) ;  /* 0xfffffff400b00947 */ /* 0x000fea000383ffff */
[----:B------:R-:W-:Y:S05]  /*10b0*/  BSYNC.RECONVERGENT B6 ;  /* 0x0000000000067941 */ /* 0x000fea0003800200 */
.L_x_23:
[----:B------:R-:W-:-:S07]  /*10c0*/  IMAD.U32 R22, RZ, RZ, UR36 ;  /* 0x00000024ff167e24 */ /* 0x000fce000f8e00ff */
.L_x_22:
[----:B------:R-:W-:-:S09]  /*10d0*/  UISETP.NE.AND UP0, UPT, UR37, URZ, UPT ;  /* 0x000000ff2500728c */ /* 0x000fd2000bf05270 */
[----:B------:R-:W-:Y:S05]  /*10e0*/  BRA.U !UP0, `(.L_x_33) ;  /* 0x0000000908307547 */ /* 0x000fea000b800000 */
[----:B------:R-:W-:-:S04]  /*10f0*/  UIADD3 UR4, UPT, UPT, UR37, -0x1, URZ ;  /* 0xffffffff25047890 */ /* 0x000fc8000fffe0ff */
[----:B------:R-:W-:-:S09]  /*1100*/  UISETP.GE.U32.AND UP0, UPT, UR4, 0x3, UPT ;  /* 0x000000030400788c */ /* 0x000fd2000bf06070 */
[----:B------:R-:W-:Y:S05]  /*1110*/  BRA.U !UP0, `(.L_x_34) ;  /* 0x0000000508287547 */ /* 0x000fea000b800000 */
        /* <DEDUP_REMOVED lines=18> */
.L_x_35:
        /* <DEDUP_REMOVED lines=19> */
.L_x_36:
        /* <DEDUP_REMOVED lines=18> */
.L_x_37:
        /* <DEDUP_REMOVED lines=18> */
.L_x_38:
[----:B------:R-:W-:-:S07]  /*15b0*/  VIADD R22, R22, 0x4 ;  /* 0x0000000416167836 */ /* 0x000fce0000000000 */
.L_x_34:
[----:B------:R-:W-:-:S09]  /*15c0*/  UISETP.NE.AND UP0, UPT, UR38, URZ, UPT ;  /* 0x000000ff2600728c */ /* 0x000fd2000bf05270 */
[----:B------:R-:W-:Y:S05]  /*15d0*/  BRA.U !UP0, `(.L_x_33) ;  /* 0x0000000108f47547 */ /* 0x000fea000b800000 */
[----:B------:R-:W-:-:S09]  /*15e0*/  UISETP.NE.AND UP0, UPT, UR38, 0x1, UPT ;  /* 0x000000012600788c */ /* 0x000fd2000bf05270 */
        /* <DEDUP_REMOVED lines=9> */
[----:B------:R-:W-:Y:S01]  /*1680*/  IMAD.MOV.U32 R7, RZ, RZ, R19 ;  /* 0x000000ffff077224 */ /* 0x000fe200078e0013 */
[----:B------:R-:W-:-:S04]  /*1690*/  MOV R6, R2 ;  /* 0x0000000200067202 */ /* 0x000fc80000000f00 */
        /* <DEDUP_REMOVED lines=8> */
.L_x_40:
        /* <DEDUP_REMOVED lines=19> */
.L_x_41:
[----:B------:R-:W-:-:S07]  /*1850*/  VIADD R22, R22, 0x2 ;  /* 0x0000000216167836 */ /* 0x000fce0000000000 */
.L_x_39:
[----:B------:R-:W0:Y:S02]  /*1860*/  LDCU UR4, c[0x0][0x388] ;  /* 0x00007100ff0477ac */ /* 0x000e240008000800 */
[----:B0-----:R-:W-:-:S09]  /*1870*/  ULOP3.LUT UP0, URZ, UR4, 0x1, URZ, 0xc0, !UPT ;  /* 0x0000000104ff7892 */ /* 0x001fd2000f80c0ff */
        /* <DEDUP_REMOVED lines=19> */
.L_x_33:
        /* <DEDUP_REMOVED lines=8> */
.L_x_42:
[----:B------:R-:W-:-:S13]  /*1a30*/  ISETP.NE.AND P6, PT, R25, RZ, PT ;  /* 0x000000ff1900720c */ /* 0x000fda0003fc5270 */
[----:B------:R-:W-:Y:S05]  /*1a40*/  @P6 BRA `(.L_x_43) ;  /* 0xffffffec00206947 */ /* 0x000fea000383ffff */
[----:B------:R-:W-:Y:S05]  /*1a50*/  BSYNC.RECONVERGENT B7 ;  /* 0x0000000000077941 */ /* 0x000fea0003800200 */
.L_x_21:
[----:B------:R-:W0:Y:S01]  /*1a60*/  LDC.64 R16, c[0x4][R16] ;  /* 0x0100000010107b82 */ /* 0x000e220000000a00 */
[----:B------:R-:W1:Y:S01]  /*1a70*/  LDCU.64 UR4, c[0x4][0x8] ;  /* 0x01000100ff0477ac */ /* 0x000e620008000a00 */
[----:B------:R-:W-:Y:S01]  /*1a80*/  CS2R R6, SRZ ;  /* 0x0000000000067805 */ /* 0x000fe2000001ff00 */
[----:B-1----:R-:W-:Y:S02]  /*1a90*/  IMAD.U32 R4, RZ, RZ, UR4 ;  /* 0x00000004ff047e24 */ /* 0x002fe4000f8e00ff */
[----:B------:R-:W-:-:S07]  /*1aa0*/  IMAD.U32 R5, RZ, RZ, UR5 ;  /* 0x00000005ff057e24 */ /* 0x000fce000f8e00ff */
[----:B------:R-:W-:-:S07]  /*1ab0*/  LEPC R20, `(.L_x_44) ;  /* 0x000000001014794e */ /* 0x000fce0000000000 */
[----:B0-----:R-:W-:Y:S05]  /*1ac0*/  CALL.ABS.NOINC R16 ;  /* 0x0000000010007343 */ /* 0x001fea0003c00000 */
.L_x_44:
[----:B------:R-:W0:Y:S01]  /*1ad0*/  LDCU UR4, c[0x0][0x390] ;  /* 0x00007200ff0477ac */ /* 0x000e220008000800 */
[----:B------:R-:W-:-:S05]  /*1ae0*/  VIADD R23, R23, 0x1 ;  /* 0x0000000117177836 */ /* 0x000fca0000000000 */
[----:B0-----:R-:W-:-:S13]  /*1af0*/  ISETP.NE.AND P0, PT, R23, UR4, PT ;  /* 0x0000000417007c0c */ /* 0x001fda000bf05270 */
[----:B------:R-:W-:Y:S05]  /*1b00*/  @!P0 EXIT ;  /* 0x000000000000894d */ /* 0x000fea0003800000 */
[----:B------:R-:W-:Y:S05]  /*1b10*/  BRA `(.L_x_45) ;  /* 0xffffffe800e47947 */ /* 0x000fea000383ffff */
.L_x_8:
[C---:B------:R-:W-:Y:S02]  /*1b20*/  ISETP.GE.U32.AND P0, PT, R17.reuse, 0x4, PT ;  /* 0x000000041100780c */ /* 0x040fe40003f06070 */
[----:B------:R-:W-:-:S11]  /*1b30*/  LOP3.LUT R18, R17, 0x3, RZ, 0xc0, !PT ;  /* 0x0000000311127812 */ /* 0x000fd600078ec0ff */
[----:B------:R-:W-:Y:S05]  /*1b40*/  @!P0 BRA `(.L_x_46) ;  /* 0x0000000000988947 */ /* 0x000fea0003800000 */
[----:B------:R-:W-:Y:S01]  /*1b50*/  BSSY.RECONVERGENT B6, `(.L_x_46) ;  /* 0x0000025000067945 */ /* 0x000fe20003800200 */
[----:B------:R-:W-:Y:S01]  /*1b60*/  LOP3.LUT R17, R17, 0x7ffffffc, RZ, 0xc0, !PT ;  /* 0x7ffffffc11117812 */ /* 0x000fe200078ec0ff */
[----:B------:R-:W-:-:S07]  /*1b70*/  IMAD.MOV.U32 R16, RZ, RZ, RZ ;  /* 0x000000ffff107224 */ /* 0x000fce00078e00ff */
.L_x_51:
        /* <DEDUP_REMOVED lines=11> */
.L_x_47:
[----:B------:R0:W1:Y:S01]  /*1c30*/  LDC.64 R8, c[0x4][R2] ;  /* 0x0100000002087b82 */ /* 0x0000620000000a00 */
[----:B------:R-:W2:Y:S01]  /*1c40*/  LDCU.64 UR4, c[0x4][0x8] ;  /* 0x01000100ff0477ac */ /* 0x000ea20008000a00 */
[----:B------:R-:W-:Y:S01]  /*1c50*/  CS2R R6, SRZ ;  /* 0x0000000000067805 */ /* 0x000fe2000001ff00 */
[----:B--2---:R-:W-:Y:S02]  /*1c60*/  IMAD.U32 R4, RZ, RZ, UR4 ;  /* 0x00000004ff047e24 */ /* 0x004fe4000f8e00ff */
[----:B0-----:R-:W-:-:S07]  /*1c70*/  IMAD.U32 R5, RZ, RZ, UR5 ;  /* 0x00000005ff057e24 */ /* 0x001fce000f8e00ff */
[----:B------:R-:W-:-:S07]  /*1c80*/  LEPC R20, `(.L_x_48) ;  /* 0x000000001014794e */ /* 0x000fce0000000000 */
[----:B-1----:R-:W-:Y:S05]  /*1c90*/  CALL.ABS.NOINC R8 ;  /* 0x0000000008007343 */ /* 0x002fea0003c00000 */
.L_x_48:
[----:B------:R0:W1:Y:S01]  /*1ca0*/  LDC.64 R8, c[0x4][R2] ;  /* 0x0100000002087b82 */ /* 0x0000620000000a00 */
[----:B------:R-:W2:Y:S01]  /*1cb0*/  LDCU.64 UR4, c[0x4][0x8] ;  /* 0x01000100ff0477ac */ /* 0x000ea20008000a00 */
[----:B------:R-:W-:Y:S01]  /*1cc0*/  CS2R R6, SRZ ;  /* 0x0000000000067805 */ /* 0x000fe2000001ff00 */
[----:B--2---:R-:W-:Y:S02]  /*1cd0*/  IMAD.U32 R4, RZ, RZ, UR4 ;  /* 0x00000004ff047e24 */ /* 0x004fe4000f8e00ff */
[----:B0-----:R-:W-:-:S07]  /*1ce0*/  IMAD.U32 R5, RZ, RZ, UR5 ;  /* 0x00000005ff057e24 */ /* 0x001fce000f8e00ff */
[----:B------:R-:W-:-:S07]  /*1cf0*/  LEPC R20, `(.L_x_49) ;  /* 0x000000001014794e */ /* 0x000fce0000000000 */
[----:B-1----:R-:W-:Y:S05]  /*1d00*/  CALL.ABS.NOINC R8 ;  /* 0x0000000008007343 */ /* 0x002fea0003c00000 */
.L_x_49:
[----:B------:R-:W0:Y:S01]  /*1d10*/  LDC.64 R2, c[0x4][R2] ;  /* 0x0100000002027b82 */ /* 0x000e220000000a00 */
[----:B------:R-:W1:Y:S01]  /*1d20*/  LDCU.64 UR4, c[0x4][0x8] ;  /* 0x01000100ff0477ac */ /* 0x000e620008000a00 */
[----:B------:R-:W-:Y:S01]  /*1d30*/  CS2R R6, SRZ ;  /* 0x0000000000067805 */ /* 0x000fe2000001ff00 */
[----:B-1----:R-:W-:Y:S02]  /*1d40*/  IMAD.U32 R4, RZ, RZ, UR4 ;  /* 0x00000004ff047e24 */ /* 0x002fe4000f8e00ff */
[----:B------:R-:W-:-:S07]  /*1d50*/  IMAD.U32 R5, RZ, RZ, UR5 ;  /* 0x00000005ff057e24 */ /* 0x000fce000f8e00ff */
[----:B------:R-:W-:-:S07]  /*1d60*/  LEPC R20, `(.L_x_50) ;  /* 0x000000001014794e */ /* 0x000fce0000000000 */
[----:B0-----:R-:W-:Y:S05]  /*1d70*/  CALL.ABS.NOINC R2 ;  /* 0x0000000002007343 */ /* 0x001fea0003c00000 */
.L_x_50:
[----:B------:R-:W-:-:S13]  /*1d80*/  ISETP.NE.AND P6, PT, R19, RZ, PT ;  /* 0x000000ff1300720c */ /* 0x000fda0003fc5270 */
[----:B------:R-:W-:Y:S05]  /*1d90*/  @P6 BRA `(.L_x_51) ;  /* 0xfffffffc00786947 */ /* 0x000fea000383ffff */
[----:B------:R-:W-:Y:S05]  /*1da0*/  BSYNC.RECONVERGENT B6 ;  /* 0x0000000000067941 */ /* 0x000fea0003800200 */
.L_x_46:
[----:B------:R-:W-:-:S13]  /*1db0*/  ISETP.NE.AND P0, PT, R18, RZ, PT ;  /* 0x000000ff1200720c */ /* 0x000fda0003f05270 */
[----:B------:R-:W-:Y:S05]  /*1dc0*/  @!P0 EXIT ;  /* 0x000000000000894d */ /* 0x000fea0003800000 */
[----:B------:R-:W-:-:S07]  /*1dd0*/  IMAD.MOV.U32 R17, RZ, RZ, RZ ;  /* 0x000000ffff117224 */ /* 0x000fce00078e00ff */
.L_x_53:
        /* <DEDUP_REMOVED lines=11> */
.L_x_52:
[----:B------:R-:W-:-:S13]  /*1e90*/  ISETP.NE.AND P6, PT, R16, RZ, PT ;  /* 0x000000ff1000720c */ /* 0x000fda0003fc5270 */
[----:B------:R-:W-:Y:S05]  /*1ea0*/  @P6 BRA `(.L_x_53) ;  /* 0xfffffffc00cc6947 */ /* 0x000fea000383ffff */
[----:B------:R-:W-:Y:S05]  /*1eb0*/  EXIT ;  /* 0x000000000000794d */ /* 0x000fea0003800000 */
.L_x_54:
        /* <DEDUP_REMOVED lines=12> */
.L_x_56:


//--------------------- .nv.global.init           --------------------------
	.section	.nv.global.init,"aw",@progbits
.nv.global.init:
	.type		$str$1,@object
	.size		$str$1,($str - $str$1)
$str$1:
        /*0000*/ 	.byte	0x0a, 0x00
	.type		$str,@object
	.size		$str,(.L_0 - $str)
$str:
        /*0002*/ 	.byte	0x25, 0x64, 0x20, 0x00
.L_0:


//--------------------- .nv.shared.reserved.0     --------------------------
	.section	.nv.shared.reserved.0,"aw",@nobits
	.weak		__nv_reservedSMEM_offset_0_alias
	.size		__nv_reservedSMEM_offset_0_alias, 0, 64
	.other		__nv_reservedSMEM_offset_0_alias,@"STO_CUDA_RESERVED_SHARED STV_DEFAULT"
__nv_reservedSMEM_offset_0_alias:
	.zero		0
	.zero		64


//--------------------- .nv.constant0._Z14writeToSurfaceyiii --------------------------
	.section	.nv.constant0._Z14writeToSurfaceyiii,"a",@progbits
	.sectionflags	@""
	.align	4
.nv.constant0._Z14writeToSurfaceyiii:
	.zero		916


//--------------------- .nv.constant0._Z14testPrintArrayyiii --------------------------
	.section	.nv.constant0._Z14testPrintArrayyiii,"a",@progbits
	.sectionflags	@""
	.align	4
.nv.constant0._Z14testPrintArrayyiii:
	.zero		916


//--------------------- SYMBOLS --------------------------

	.type		.nv.reservedSmem.offset0,@object
	.size		.nv.reservedSmem.offset0,0x4
	.type		vprintf,@function
